	.target	sm_90a

	.elftype	@"ET_EXEC"


//--------------------- .note.nv.tkinfo           --------------------------
	.section	.note.nv.tkinfo,"",@"SHT_NOTE"
	.sectionflags	@"SHF_NOTE_NV_TKINFO"
	.tkinfo
        /*0018*/ 	.word	0x00000002
        /*0030*/ 	.string	""
        /*0030*/ 	.string	"ptxas"
        /*0030*/ 	.string	"Cuda compilation tools, release 13.0, V13.0.88"
        /*0030*/ 	.string	"Build cuda_13.0.r13.0/compiler.36424714_0"
        /*0030*/ 	.string	"-arch sm_90a -m 64 "



//--------------------- .note.nv.cuinfo           --------------------------
	.section	.note.nv.cuinfo,"",@"SHT_NOTE"
	.sectionflags	@"SHF_NOTE_NV_CUINFO"
        /*0018*/ 	.short	0x0002
        /*001a*/ 	.short	0x005a
        /*001c*/ 	.short	0x0082
	.zero		2


//--------------------- .nv.info                  --------------------------
	.section	.nv.info,"",@"SHT_CUDA_INFO"
	.align	4


	//----- nvinfo : EIATTR_REGCOUNT
	.align		4
        /*0000*/ 	.byte	0x04, 0x2f
        /*0002*/ 	.short	(.L_15 - .L_14)
	.align		4
.L_14:
        /*0004*/ 	.word	index@(_ZN7cutlass13device_kernelINS_4gemm6kernel13GemmUniversalIN4cute5tupleIJiiiiEEENS1_10collective13CollectiveMmaINS1_34MainloopSm90TmaGmmaWarpSpecializedILi9ENS5_IJNS4_1CILi1EEESB_SB_EEENS1_32KernelTmaWarpSpecializedPingpongEEENS5_IJNSA_ILi64EEENSA_ILi128EEESF_EEENS_6half_tENS5_IJlSB_lEEESI_SJ_NS4_8TiledMMAINS4_8MMA_AtomIJNS4_4SM904GMMA26MMA_64x128x16_F32F16F16_SSILNSN_5MajorE0ELSP_0ELNSN_7ScaleInE1ELSQ_1EEEEEENS4_6LayoutISC_NS5_IJNSA_ILi0EEESU_SU_EEEEENS5_IJNS4_10UnderscoreESX_SX_EEEEENS4_13SM90_TMA_LOADENS4_14ComposedLayoutINS4_7SwizzleILi3ELi4ELi3EEENS4_18smem_ptr_flag_bitsILi16EEENST_INS5_IJNSA_ILi8EEESF_EEENS5_IJSF_SB_EEEEEEEvNS4_8identityES10_S1A_vS1B_EENS_8epilogue10collective6detail29Sm90TmaWarpSpecializedAdapterINS1E_15DefaultEpilogueISI_SJ_SJ_NS1D_6thread17LinearCombinationISI_Li1EffLNS1I_9ScaleType4KindE0ELNS_15FloatRoundStyleE2ESI_EENS1_15EpilogueDefaultEEEEEvvEEEEvNT_6ParamsE)
        /*0008*/ 	.word	0x000000a8


	//----- nvinfo : EIATTR_FRAME_SIZE
	.align		4
.L_15:
        /*000c*/ 	.byte	0x04, 0x11
        /*000e*/ 	.short	(.L_17 - .L_16)
	.align		4
.L_16:
        /*0010*/ 	.word	index@(_ZN7cutlass13device_kernelINS_4gemm6kernel13GemmUniversalIN4cute5tupleIJiiiiEEENS1_10collective13CollectiveMmaINS1_34MainloopSm90TmaGmmaWarpSpecializedILi9ENS5_IJNS4_1CILi1EEESB_SB_EEENS1_32KernelTmaWarpSpecializedPingpongEEENS5_IJNSA_ILi64EEENSA_ILi128EEESF_EEENS_6half_tENS5_IJlSB_lEEESI_SJ_NS4_8TiledMMAINS4_8MMA_AtomIJNS4_4SM904GMMA26MMA_64x128x16_F32F16F16_SSILNSN_5MajorE0ELSP_0ELNSN_7ScaleInE1ELSQ_1EEEEEENS4_6LayoutISC_NS5_IJNSA_ILi0EEESU_SU_EEEEENS5_IJNS4_10UnderscoreESX_SX_EEEEENS4_13SM90_TMA_LOADENS4_14ComposedLayoutINS4_7SwizzleILi3ELi4ELi3EEENS4_18smem_ptr_flag_bitsILi16EEENST_INS5_IJNSA_ILi8EEESF_EEENS5_IJSF_SB_EEEEEEEvNS4_8identityES10_S1A_vS1B_EENS_8epilogue10collective6detail29Sm90TmaWarpSpecializedAdapterINS1E_15DefaultEpilogueISI_SJ_SJ_NS1D_6thread17LinearCombinationISI_Li1EffLNS1I_9ScaleType4KindE0ELNS_15FloatRoundStyleE2ESI_EENS1_15EpilogueDefaultEEEEEvvEEEEvNT_6ParamsE)
        /*0014*/ 	.word	0x00000008


	//----- nvinfo : EIATTR_MIN_STACK_SIZE
	.align		4
.L_17:
        /*0018*/ 	.byte	0x04, 0x12
        /*001a*/ 	.short	(.L_19 - .L_18)
	.align		4
.L_18:
        /*001c*/ 	.word	index@(_ZN7cutlass13device_kernelINS_4gemm6kernel13GemmUniversalIN4cute5tupleIJiiiiEEENS1_10collective13CollectiveMmaINS1_34MainloopSm90TmaGmmaWarpSpecializedILi9ENS5_IJNS4_1CILi1EEESB_SB_EEENS1_32KernelTmaWarpSpecializedPingpongEEENS5_IJNSA_ILi64EEENSA_ILi128EEESF_EEENS_6half_tENS5_IJlSB_lEEESI_SJ_NS4_8TiledMMAINS4_8MMA_AtomIJNS4_4SM904GMMA26MMA_64x128x16_F32F16F16_SSILNSN_5MajorE0ELSP_0ELNSN_7ScaleInE1ELSQ_1EEEEEENS4_6LayoutISC_NS5_IJNSA_ILi0EEESU_SU_EEEEENS5_IJNS4_10UnderscoreESX_SX_EEEEENS4_13SM90_TMA_LOADENS4_14ComposedLayoutINS4_7SwizzleILi3ELi4ELi3EEENS4_18smem_ptr_flag_bitsILi16EEENST_INS5_IJNSA_ILi8EEESF_EEENS5_IJSF_SB_EEEEEEEvNS4_8identityES10_S1A_vS1B_EENS_8epilogue10collective6detail29Sm90TmaWarpSpecializedAdapterINS1E_15DefaultEpilogueISI_SJ_SJ_NS1D_6thread17LinearCombinationISI_Li1EffLNS1I_9ScaleType4KindE0ELNS_15FloatRoundStyleE2ESI_EENS1_15EpilogueDefaultEEEEEvvEEEEvNT_6ParamsE)
        /*0020*/ 	.word	0x00000008
.L_19:


//--------------------- .nv.compat                --------------------------
	.section	.nv.compat,"",@"SHT_CUDA_COMPAT_INFO"
	.align	4
        /*0000*/ 	.byte	0x02, 0x09, 0x01, 0x00, 0x02, 0x02, 0x04, 0x00, 0x02, 0x05, 0x05, 0x00, 0x03, 0x07, 0x01, 0x01
        /*0010*/ 	.byte	0x02, 0x03, 0x01, 0x00, 0x02, 0x06, 0x01, 0x00, 0x04, 0x0b, 0x08, 0x00, 0x00, 0x00, 0x00, 0x00
        /*0020*/ 	.byte	0x00, 0x00, 0x00, 0x00


//--------------------- .nv.info._ZN7cutlass13device_kernelINS_4gemm6kernel13GemmUniversalIN4cute5tupleIJiiiiEEENS1_10collective13CollectiveMmaINS1_34MainloopSm90TmaGmmaWarpSpecializedILi9ENS5_IJNS4_1CILi1EEESB_SB_EEENS1_32KernelTmaWarpSpecializedPingpongEEENS5_IJNSA_ILi64EEENSA_ILi128EEESF_EEENS_6half_tENS5_IJlSB_lEEESI_SJ_NS4_8TiledMMAINS4_8MMA_AtomIJNS4_4SM904GMMA26MMA_64x128x16_F32F16F16_SSILNSN_5MajorE0ELSP_0ELNSN_7ScaleInE1ELSQ_1EEEEEENS4_6LayoutISC_NS5_IJNSA_ILi0EEESU_SU_EEEEENS5_IJNS4_10UnderscoreESX_SX_EEEEENS4_13SM90_TMA_LOADENS4_14ComposedLayoutINS4_7SwizzleILi3ELi4ELi3EEENS4_18smem_ptr_flag_bitsILi16EEENST_INS5_IJNSA_ILi8EEESF_EEENS5_IJSF_SB_EEEEEEEvNS4_8identityES10_S1A_vS1B_EENS_8epilogue10collective6detail29Sm90TmaWarpSpecializedAdapterINS1E_15DefaultEpilogueISI_SJ_SJ_NS1D_6thread17LinearCombinationISI_Li1EffLNS1I_9ScaleType4KindE0ELNS_15FloatRoundStyleE2ESI_EENS1_15EpilogueDefaultEEEEEvvEEEEvNT_6ParamsE --------------------------
	.section	.nv.info._ZN7cutlass13device_kernelINS_4gemm6kernel13GemmUniversalIN4cute5tupleIJiiiiEEENS1_10collective13CollectiveMmaINS1_34MainloopSm90TmaGmmaWarpSpecializedILi9ENS5_IJNS4_1CILi1EEESB_SB_EEENS1_32KernelTmaWarpSpecializedPingpongEEENS5_IJNSA_ILi64EEENSA_ILi128EEESF_EEENS_6half_tENS5_IJlSB_lEEESI_SJ_NS4_8TiledMMAINS4_8MMA_AtomIJNS4_4SM904GMMA26MMA_64x128x16_F32F16F16_SSILNSN_5MajorE0ELSP_0ELNSN_7ScaleInE1ELSQ_1EEEEEENS4_6LayoutISC_NS5_IJNSA_ILi0EEESU_SU_EEEEENS5_IJNS4_10UnderscoreESX_SX_EEEEENS4_13SM90_TMA_LOADENS4_14ComposedLayoutINS4_7SwizzleILi3ELi4ELi3EEENS4_18smem_ptr_flag_bitsILi16EEENST_INS5_IJNSA_ILi8EEESF_EEENS5_IJSF_SB_EEEEEEEvNS4_8identityES10_S1A_vS1B_EENS_8epilogue10collective6detail29Sm90TmaWarpSpecializedAdapterINS1E_15DefaultEpilogueISI_SJ_SJ_NS1D_6thread17LinearCombinationISI_Li1EffLNS1I_9ScaleType4KindE0ELNS_15FloatRoundStyleE2ESI_EENS1_15EpilogueDefaultEEEEEvvEEEEvNT_6ParamsE,"",@"SHT_CUDA_INFO"
	.sectionflags	@""
	.align	4


	//----- nvinfo : EIATTR_CUDA_API_VERSION
	.align		4
        /*0000*/ 	.byte	0x04, 0x37
        /*0002*/ 	.short	(.L_21 - .L_20)
.L_20:
        /*0004*/ 	.word	0x00000082


	//----- nvinfo : EIATTR_KPARAM_INFO
	.align		4
.L_21:
        /*0008*/ 	.byte	0x04, 0x17
        /*000a*/ 	.short	(.L_23 - .L_22)
.L_22:
        /*000c*/ 	.word	0x00000000
        /*0010*/ 	.short	0x0000
        /*0012*/ 	.short	0x0070
        /*0014*/ 	.byte	0x00, 0xf0, 0x01, 0x10


	//----- nvinfo : EIATTR_SPARSE_MMA_MASK
	.align		4
.L_23:
        /*0018*/ 	.byte	0x03, 0x50
        /*001a*/ 	.short	0x0000


	//----- nvinfo : EIATTR_MAXREG_COUNT
	.align		4
        /*001c*/ 	.byte	0x03, 0x1b
        /*001e*/ 	.short	0x00a8


	//----- nvinfo : EIATTR_NUM_BARRIERS
	.align		4
        /*0020*/ 	.byte	0x02, 0x4c
        /*0022*/ 	.byte	0x01
	.zero		1


	//----- nvinfo : EIATTR_EXTERNS
	.align		4
        /*0024*/ 	.byte	0x04, 0x0f
        /*0026*/ 	.short	(.L_25 - .L_24)


	//   ....[0]....
	.align		4
.L_24:
        /*0028*/ 	.word	index@(__assertfail)


	//----- nvinfo : EIATTR_ANNOTATIONS
	.align		4
.L_25:
        /*002c*/ 	.byte	0x04, 0x55
        /*002e*/ 	.short	(.L_27 - .L_26)


	//   ....[0]....
.L_26:
        /*0030*/ 	.word	0x00000001
        /*0034*/ 	.byte	0xa0, 0x0b, 0x00, 0x00, 0x01, 0x00, 0x00, 0x00, 0xc0, 0x12, 0x00, 0x00, 0x01, 0x00, 0x00, 0x00
        /*0044*/ 	.byte	0x90, 0x61, 0x00, 0x00, 0x01, 0x00, 0x00, 0x00, 0x50, 0x6d, 0x00, 0x00


	//----- nvinfo : EIATTR_MERCURY_ISA_VERSION
	.align		4
.L_27:
        /*0050*/ 	.byte	0x03, 0x5f
        /*0052*/ 	.short	0x0101


	//----- nvinfo : EIATTR_INT_WARP_WIDE_INSTR_OFFSETS
	.align		4
        /*0054*/ 	.byte	0x04, 0x31
        /*0056*/ 	.short	(.L_29 - .L_28)


	//   ....[0]....
.L_28:
        /*0058*/ 	.word	0x000004c0


	//   ....[1]....
        /*005c*/ 	.word	0x000004e0


	//   ....[2]....
        /*0060*/ 	.word	0x00000560


	//   ....[3]....
        /*0064*/ 	.word	0x00000570


	//   ....[4]....
        /*0068*/ 	.word	0x00000580


	//   ....[5]....
        /*006c*/ 	.word	0x000005a0


	//   ....[6]....
        /*0070*/ 	.word	0x00000630


	//   ....[7]....
        /*0074*/ 	.word	0x00000650


	//----- nvinfo : EIATTR_COOP_GROUP_MASK_REGIDS
	.align		4
.L_29:
        /*0078*/ 	.byte	0x04, 0x29
        /*007a*/ 	.short	(.L_31 - .L_30)


	//   ....[0]....
.L_30:
        /*007c*/ 	.word	0xffffffff


	//   ....[1]....
        /*0080*/ 	.word	0xffffffff


	//   ....[2]....
        /*0084*/ 	.word	0xffffffff


	//   ....[3]....
        /*0088*/ 	.word	0xffffffff


	//   ....[4]....
        /*008c*/ 	.word	0xffffffff


	//   ....[5]....
        /*0090*/ 	.word	0xffffffff


	//----- nvinfo : EIATTR_COOP_GROUP_INSTR_OFFSETS
	.align		4
.L_31:
        /*0094*/ 	.byte	0x04, 0x28
        /*0096*/ 	.short	(.L_33 - .L_32)


	//   ....[0]....
.L_32:
        /*0098*/ 	.word	0x00000070


	//   ....[1]....
        /*009c*/ 	.word	0x00000080


	//   ....[2]....
        /*00a0*/ 	.word	0x00000140


	//   ....[3]....
        /*00a4*/ 	.word	0x000003a0


	//   ....[4]....
        /*00a8*/ 	.word	0x000003e0


	//   ....[5]....
        /*00ac*/ 	.word	0x00000420


	//----- nvinfo : EIATTR_REG_RECONFIG
	.align		4
.L_33:
        /*00b0*/ 	.byte	0x01, 0x54
	.zero		2


	//----- nvinfo : EIATTR_SYSCALL_OFFSETS
	.align		4
        /*00b4*/ 	.byte	0x04, 0x46
        /*00b6*/ 	.short	(.L_35 - .L_34)


	//   ....[0]....
.L_34:
        /*00b8*/ 	.word	0x00001740


	//----- nvinfo : EIATTR_MBARRIER_INSTR_OFFSETS
	.align		4
.L_35:
        /*00bc*/ 	.byte	0x04, 0x39
        /*00be*/ 	.short	(.L_37 - .L_36)


	//   ....[0]....
.L_36:
        /*00c0*/ 	.word	0x00000260
        /*00c4*/ 	.word	0x000000ff
        /*00c8*/ 	.word	0x00000000
        /*00cc*/ 	.short	0x0100
        /*00ce*/ 	.byte	0x08
	.zero		1


	//   ....[1]....
        /*00d0*/ 	.word	0x00000270
        /*00d4*/ 	.word	0x000000ff
        /*00d8*/ 	.word	0x00000048
        /*00dc*/ 	.short	0x0100
        /*00de*/ 	.byte	0x08
	.zero		1


	//   ....[2]....
        /*00e0*/ 	.word	0x00000280
        /*00e4*/ 	.word	0x000000ff
        /*00e8*/ 	.word	0x00000008
        /*00ec*/ 	.short	0x0100
        /*00ee*/ 	.byte	0x08
	.zero		1


	//   ....[3]....
        /*00f0*/ 	.word	0x00000290
        /*00f4*/ 	.word	0x000000ff
        /*00f8*/ 	.word	0x00000050
        /*00fc*/ 	.short	0x0100
        /*00fe*/ 	.byte	0x08
	.zero		1


	//   ....[4]....
        /*0100*/ 	.word	0x000002a0
        /*0104*/ 	.word	0x000000ff
        /*0108*/ 	.word	0x00000010
        /*010c*/ 	.short	0x0100
        /*010e*/ 	.byte	0x08
	.zero		1


	//   ....[5]....
        /*0110*/ 	.word	0x000002b0
        /*0114*/ 	.word	0x000000ff
        /*0118*/ 	.word	0x00000058
        /*011c*/ 	.short	0x0100
        /*011e*/ 	.byte	0x08
	.zero		1


	//   ....[6]....
        /*0120*/ 	.word	0x000002c0
        /*0124*/ 	.word	0x000000ff
        /*0128*/ 	.word	0x00000018
        /*012c*/ 	.short	0x0100
        /*012e*/ 	.byte	0x08
	.zero		1


	//   ....[7]....
        /*0130*/ 	.word	0x000002d0
        /*0134*/ 	.word	0x000000ff
        /*0138*/ 	.word	0x00000060
        /*013c*/ 	.short	0x0100
        /*013e*/ 	.byte	0x08
	.zero		1


	//   ....[8]....
        /*0140*/ 	.word	0x000002e0
        /*0144*/ 	.word	0x000000ff
        /*0148*/ 	.word	0x00000020
        /*014c*/ 	.short	0x0100
        /*014e*/ 	.byte	0x08
	.zero		1


	//   ....[9]....
        /*0150*/ 	.word	0x000002f0
        /*0154*/ 	.word	0x000000ff
        /*0158*/ 	.word	0x00000068
        /*015c*/ 	.short	0x0100
        /*015e*/ 	.byte	0x08
	.zero		1


	//   ....[10]....
        /*0160*/ 	.word	0x00000300
        /*0164*/ 	.word	0x000000ff
        /*0168*/ 	.word	0x00000028
        /*016c*/ 	.short	0x0100
        /*016e*/ 	.byte	0x08
	.zero		1


	//   ....[11]....
        /*0170*/ 	.word	0x00000310
        /*0174*/ 	.word	0x000000ff
        /*0178*/ 	.word	0x00000070
        /*017c*/ 	.short	0x0100
        /*017e*/ 	.byte	0x08
	.zero		1


	//   ....[12]....
        /*0180*/ 	.word	0x00000320
        /*0184*/ 	.word	0x000000ff
        /*0188*/ 	.word	0x00000030
        /*018c*/ 	.short	0x0100
        /*018e*/ 	.byte	0x08
	.zero		1


	//   ....[13]....
        /*0190*/ 	.word	0x00000330
        /*0194*/ 	.word	0x000000ff
        /*0198*/ 	.word	0x00000078
        /*019c*/ 	.short	0x0100
        /*019e*/ 	.byte	0x08
	.zero		1


	//   ....[14]....
        /*01a0*/ 	.word	0x00000340
        /*01a4*/ 	.word	0x000000ff
        /*01a8*/ 	.word	0x00000038
        /*01ac*/ 	.short	0x0100
        /*01ae*/ 	.byte	0x08
	.zero		1


	//   ....[15]....
        /*01b0*/ 	.word	0x00000350
        /*01b4*/ 	.word	0x000000ff
        /*01b8*/ 	.word	0x00000080
        /*01bc*/ 	.short	0x0100
        /*01be*/ 	.byte	0x08
	.zero		1


	//   ....[16]....
        /*01c0*/ 	.word	0x00000360
        /*01c4*/ 	.word	0x000000ff
        /*01c8*/ 	.word	0x00000040
        /*01cc*/ 	.short	0x0100
        /*01ce*/ 	.byte	0x08
	.zero		1


	//   ....[17]....
        /*01d0*/ 	.word	0x00000370
        /*01d4*/ 	.word	0x000000ff
        /*01d8*/ 	.word	0x00000088
        /*01dc*/ 	.short	0x0100
        /*01de*/ 	.byte	0x08
	.zero		1


	//   ....[18]....
        /*01e0*/ 	.word	0x00000690
        /*01e4*/ 	.word	0x000000ff
        /*01e8*/ 	.word	0x000000c0
        /*01ec*/ 	.short	0x0100
        /*01ee*/ 	.byte	0x08
	.zero		1


	//   ....[19]....
        /*01f0*/ 	.word	0x00000700
        /*01f4*/ 	.word	0x000000ff
        /*01f8*/ 	.word	0x000000c8
        /*01fc*/ 	.short	0x0100
        /*01fe*/ 	.byte	0x08
	.zero		1


	//   ....[20]....
        /*0200*/ 	.word	0x00000720
        /*0204*/ 	.word	0x000000ff
        /*0208*/ 	.word	0x000000a0
        /*020c*/ 	.short	0x0100
        /*020e*/ 	.byte	0x09
	.zero		1


	//   ....[21]....
        /*0210*/ 	.word	0x00000730
        /*0214*/ 	.word	0x000000ff
        /*0218*/ 	.word	0x000000a8
        /*021c*/ 	.short	0x0100
        /*021e*/ 	.byte	0x09
	.zero		1


	//   ....[22]....
        /*0220*/ 	.word	0x00000740
        /*0224*/ 	.word	0x000000ff
        /*0228*/ 	.word	0x000000b0
        /*022c*/ 	.short	0x0100
        /*022e*/ 	.byte	0x09
	.zero		1


	//   ....[23]....
        /*0230*/ 	.word	0x00000750
        /*0234*/ 	.word	0x000000ff
        /*0238*/ 	.word	0x000000b8
        /*023c*/ 	.short	0x0100
        /*023e*/ 	.byte	0x09
	.zero		1


	//   ....[24]....
        /*0240*/ 	.word	0x00001600
        /*0244*/ 	.word	0x000000ff
        /*0248*/ 	.word	0xfffffff8
        /*024c*/ 	.short	0x010a
        /*024e*/ 	.byte	0x2b
	.zero		1


	//   ....[25]....
        /*0250*/ 	.word	0x000017c0
        /*0254*/ 	.word	0x00000003
        /*0258*/ 	.word	0x00000000
        /*025c*/ 	.short	0x010a
        /*025e*/ 	.byte	0x3f
	.zero		1


	//   ....[26]....
        /*0260*/ 	.word	0x00001820
        /*0264*/ 	.word	0x00000003
        /*0268*/ 	.word	0x00000000
        /*026c*/ 	.short	0x010a
        /*026e*/ 	.byte	0x3f
	.zero		1


	//   ....[27]....
        /*0270*/ 	.word	0x00001b80
        /*0274*/ 	.word	0x000000ff
        /*0278*/ 	.word	0x00000000
        /*027c*/ 	.short	0x010a
        /*027e*/ 	.byte	0x04
	.zero		1


	//   ....[28]....
        /*0280*/ 	.word	0x00001bc0
        /*0284*/ 	.word	0x000000ff
        /*0288*/ 	.word	0x00000000
        /*028c*/ 	.short	0x010a
        /*028e*/ 	.byte	0x04
	.zero		1


	//   ....[29]....
        /*0290*/ 	.word	0x00001e20
        /*0294*/ 	.word	0x000000ff
        /*0298*/ 	.word	0x00000000
        /*029c*/ 	.short	0x0101
        /*029e*/ 	.byte	0x04
	.zero		1


	//   ....[30]....
        /*02a0*/ 	.word	0x00001f20
        /*02a4*/ 	.word	0x00000003
        /*02a8*/ 	.word	0x00000000
        /*02ac*/ 	.short	0x0101
        /*02ae*/ 	.byte	0x2e
	.zero		1


	//   ....[31]....
        /*02b0*/ 	.word	0x00001ff0
        /*02b4*/ 	.word	0x000000ff
        /*02b8*/ 	.word	0x00000000
        /*02bc*/ 	.short	0x0101
        /*02be*/ 	.byte	0x06
	.zero		1


	//   ....[32]....
        /*02c0*/ 	.word	0x00002060
        /*02c4*/ 	.word	0x000000ff
        /*02c8*/ 	.word	0x00000008
        /*02cc*/ 	.short	0x010a
        /*02ce*/ 	.byte	0x2b
	.zero		1


	//   ....[33]....
        /*02d0*/ 	.word	0x000061d0
        /*02d4*/ 	.word	0x00000000
        /*02d8*/ 	.word	0x00000000
        /*02dc*/ 	.short	0x0101
        /*02de*/ 	.byte	0x2e
	.zero		1


	//   ....[34]....
        /*02e0*/ 	.word	0x00006ac0
        /*02e4*/ 	.word	0x0000000b
        /*02e8*/ 	.word	0x00000048
        /*02ec*/ 	.short	0x010a
        /*02ee*/ 	.byte	0x3f
	.zero		1


	//   ....[35]....
        /*02f0*/ 	.word	0x00006e80
        /*02f4*/ 	.word	0x00000006
        /*02f8*/ 	.word	0x000000c8
        /*02fc*/ 	.short	0x0101
        /*02fe*/ 	.byte	0x3f
	.zero		1


	//   ....[36]....
        /*0300*/ 	.word	0x000075a0
        /*0304*/ 	.word	0x00000007
        /*0308*/ 	.word	0x00000000
        /*030c*/ 	.short	0x010a
        /*030e*/ 	.byte	0x3f
	.zero		1


	//   ....[37]....
        /*0310*/ 	.word	0x00007620
        /*0314*/ 	.word	0x00000006
        /*0318*/ 	.word	0x00000000
        /*031c*/ 	.short	0x010a
        /*031e*/ 	.byte	0x3f
	.zero		1


	//   ....[38]....
        /*0320*/ 	.word	0x000076b0
        /*0324*/ 	.word	0x00000007
        /*0328*/ 	.word	0x00000000
        /*032c*/ 	.short	0x010a
        /*032e*/ 	.byte	0x3f
	.zero		1


	//   ....[39]....
        /*0330*/ 	.word	0x00007740
        /*0334*/ 	.word	0x00000006
        /*0338*/ 	.word	0x00000000
        /*033c*/ 	.short	0x010a
        /*033e*/ 	.byte	0x3f
	.zero		1


	//   ....[40]....
        /*0340*/ 	.word	0x000077d0
        /*0344*/ 	.word	0x00000007
        /*0348*/ 	.word	0x00000000
        /*034c*/ 	.short	0x010a
        /*034e*/ 	.byte	0x3f
	.zero		1


	//   ....[41]....
        /*0350*/ 	.word	0x00007860
        /*0354*/ 	.word	0x00000006
        /*0358*/ 	.word	0x00000000
        /*035c*/ 	.short	0x010a
        /*035e*/ 	.byte	0x3f
	.zero		1


	//   ....[42]....
        /*0360*/ 	.word	0x000078f0
        /*0364*/ 	.word	0x00000007
        /*0368*/ 	.word	0x00000000
        /*036c*/ 	.short	0x010a
        /*036e*/ 	.byte	0x3f
	.zero		1


	//   ....[43]....
        /*0370*/ 	.word	0x00007980
        /*0374*/ 	.word	0x00000006
        /*0378*/ 	.word	0x00000000
        /*037c*/ 	.short	0x010a
        /*037e*/ 	.byte	0x3f
	.zero		1


	//   ....[44]....
        /*0380*/ 	.word	0x00007a10
        /*0384*/ 	.word	0x00000005
        /*0388*/ 	.word	0x00000000
        /*038c*/ 	.short	0x010a
        /*038e*/ 	.byte	0x3f
	.zero		1


	//   ....[45]....
        /*0390*/ 	.word	0x00007a80
        /*0394*/ 	.word	0x00000003
        /*0398*/ 	.word	0xfffffff8
        /*039c*/ 	.short	0x010a
        /*039e*/ 	.byte	0x3f
	.zero		1


	//   ....[46]....
        /*03a0*/ 	.word	0x00007ad0
        /*03a4*/ 	.word	0x00000003
        /*03a8*/ 	.word	0x00000000
        /*03ac*/ 	.short	0x010a
        /*03ae*/ 	.byte	0x3f
	.zero		1


	//   ....[47]....
        /*03b0*/ 	.word	0x00007b30
        /*03b4*/ 	.word	0x00000004
        /*03b8*/ 	.word	0x00000000
        /*03bc*/ 	.short	0x010a
        /*03be*/ 	.byte	0x3f
	.zero		1


	//   ....[48]....
        /*03c0*/ 	.word	0x00007b90
        /*03c4*/ 	.word	0x00000003
        /*03c8*/ 	.word	0x00000008
        /*03cc*/ 	.short	0x010a
        /*03ce*/ 	.byte	0x3f
	.zero		1


	//   ....[49]....
        /*03d0*/ 	.word	0x00007c60
        /*03d4*/ 	.word	0x0000000b
        /*03d8*/ 	.word	0x00000048
        /*03dc*/ 	.short	0x010a
        /*03de*/ 	.byte	0x3f
	.zero		1


	//   ....[50]....
        /*03e0*/ 	.word	0x00007d30
        /*03e4*/ 	.word	0x00000007
        /*03e8*/ 	.word	0x00000000
        /*03ec*/ 	.short	0x010a
        /*03ee*/ 	.byte	0x3f
	.zero		1


	//   ....[51]....
        /*03f0*/ 	.word	0x00007d80
        /*03f4*/ 	.word	0x00000006
        /*03f8*/ 	.word	0x00000000
        /*03fc*/ 	.short	0x010a
        /*03fe*/ 	.byte	0x3f
	.zero		1


	//   ....[52]....
        /*0400*/ 	.word	0x00007dd0
        /*0404*/ 	.word	0x00000007
        /*0408*/ 	.word	0x00000000
        /*040c*/ 	.short	0x010a
        /*040e*/ 	.byte	0x3f
	.zero		1


	//   ....[53]....
        /*0410*/ 	.word	0x00007e20
        /*0414*/ 	.word	0x00000006
        /*0418*/ 	.word	0x00000000
        /*041c*/ 	.short	0x010a
        /*041e*/ 	.byte	0x3f
	.zero		1


	//   ....[54]....
        /*0420*/ 	.word	0x00007e70
        /*0424*/ 	.word	0x00000007
        /*0428*/ 	.word	0x00000000
        /*042c*/ 	.short	0x010a
        /*042e*/ 	.byte	0x3f
	.zero		1


	//   ....[55]....
        /*0430*/ 	.word	0x00007ec0
        /*0434*/ 	.word	0x00000006
        /*0438*/ 	.word	0x00000000
        /*043c*/ 	.short	0x010a
        /*043e*/ 	.byte	0x3f
	.zero		1


	//   ....[56]....
        /*0440*/ 	.word	0x00007f10
        /*0444*/ 	.word	0x00000007
        /*0448*/ 	.word	0x00000000
        /*044c*/ 	.short	0x010a
        /*044e*/ 	.byte	0x3f
	.zero		1


	//   ....[57]....
        /*0450*/ 	.word	0x00007f60
        /*0454*/ 	.word	0x00000006
        /*0458*/ 	.word	0x00000000
        /*045c*/ 	.short	0x010a
        /*045e*/ 	.byte	0x3f
	.zero		1


	//----- nvinfo : EIATTR_NUM_MBARRIERS
	.align		4
.L_37:
        /*0460*/ 	.byte	0x03, 0x38
        /*0462*/ 	.short	0x0018


	//----- nvinfo : EIATTR_EXIT_INSTR_OFFSETS
	.align		4
        /*0464*/ 	.byte	0x04, 0x1c
        /*0466*/ 	.short	(.L_39 - .L_38)


	//   ....[0]....
.L_38:
        /*0468*/ 	.word	0x00001250


	//   ....[1]....
        /*046c*/ 	.word	0x000012b0


	//   ....[2]....
        /*0470*/ 	.word	0x000067f0


	//   ....[3]....
        /*0474*/ 	.word	0x00006820


	//   ....[4]....
        /*0478*/ 	.word	0x00007a60


	//----- nvinfo : EIATTR_MAX_THREADS
	.align		4
.L_39:
        /*047c*/ 	.byte	0x04, 0x05
        /*047e*/ 	.short	(.L_41 - .L_40)
.L_40:
        /*0480*/ 	.word	0x00000180
        /*0484*/ 	.word	0x00000001
        /*0488*/ 	.word	0x00000001


	//----- nvinfo : EIATTR_CRS_STACK_SIZE
	.align		4
.L_41:
        /*048c*/ 	.byte	0x04, 0x1e
        /*048e*/ 	.short	(.L_43 - .L_42)
.L_42:
        /*0490*/ 	.word	0x00000000


	//----- nvinfo : EIATTR_CBANK_PARAM_SIZE
	.align		4
.L_43:
        /*0494*/ 	.byte	0x03, 0x19
        /*0496*/ 	.short	0x0470


	//----- nvinfo : EIATTR_PARAM_CBANK
	.align		4
        /*0498*/ 	.byte	0x04, 0x0a
        /*049a*/ 	.short	(.L_45 - .L_44)
	.align		4
.L_44:
        /*049c*/ 	.word	index@(.nv.constant0._ZN7cutlass13device_kernelINS_4gemm6kernel13GemmUniversalIN4cute5tupleIJiiiiEEENS1_10collective13CollectiveMmaINS1_34MainloopSm90TmaGmmaWarpSpecializedILi9ENS5_IJNS4_1CILi1EEESB_SB_EEENS1_32KernelTmaWarpSpecializedPingpongEEENS5_IJNSA_ILi64EEENSA_ILi128EEESF_EEENS_6half_tENS5_IJlSB_lEEESI_SJ_NS4_8TiledMMAINS4_8MMA_AtomIJNS4_4SM904GMMA26MMA_64x128x16_F32F16F16_SSILNSN_5MajorE0ELSP_0ELNSN_7ScaleInE1ELSQ_1EEEEEENS4_6LayoutISC_NS5_IJNSA_ILi0EEESU_SU_EEEEENS5_IJNS4_10UnderscoreESX_SX_EEEEENS4_13SM90_TMA_LOADENS4_14ComposedLayoutINS4_7SwizzleILi3ELi4ELi3EEENS4_18smem_ptr_flag_bitsILi16EEENST_INS5_IJNSA_ILi8EEESF_EEENS5_IJSF_SB_EEEEEEEvNS4_8identityES10_S1A_vS1B_EENS_8epilogue10collective6detail29Sm90TmaWarpSpecializedAdapterINS1E_15DefaultEpilogueISI_SJ_SJ_NS1D_6thread17LinearCombinationISI_Li1EffLNS1I_9ScaleType4KindE0ELNS_15FloatRoundStyleE2ESI_EENS1_15EpilogueDefaultEEEEEvvEEEEvNT_6ParamsE)
        /*04a0*/ 	.short	0x0210
        /*04a2*/ 	.short	0x0470


	//----- nvinfo : EIATTR_SW_WAR
	.align		4
.L_45:
        /*04a4*/ 	.byte	0x04, 0x36
        /*04a6*/ 	.short	(.L_47 - .L_46)
.L_46:
        /*04a8*/ 	.word	0x00000008
.L_47:


//--------------------- .nv.callgraph             --------------------------
	.section	.nv.callgraph,"",@"SHT_CUDA_CALLGRAPH"
	.align	4
	.sectionentsize	8
	.align		4
        /*0000*/ 	.word	0x00000000
	.align		4
        /*0004*/ 	.word	0xffffffff
	.align		4
        /*0008*/ 	.word	index@(_ZN7cutlass13device_kernelINS_4gemm6kernel13GemmUniversalIN4cute5tupleIJiiiiEEENS1_10collective13CollectiveMmaINS1_34MainloopSm90TmaGmmaWarpSpecializedILi9ENS5_IJNS4_1CILi1EEESB_SB_EEENS1_32KernelTmaWarpSpecializedPingpongEEENS5_IJNSA_ILi64EEENSA_ILi128EEESF_EEENS_6half_tENS5_IJlSB_lEEESI_SJ_NS4_8TiledMMAINS4_8MMA_AtomIJNS4_4SM904GMMA26MMA_64x128x16_F32F16F16_SSILNSN_5MajorE0ELSP_0ELNSN_7ScaleInE1ELSQ_1EEEEEENS4_6LayoutISC_NS5_IJNSA_ILi0EEESU_SU_EEEEENS5_IJNS4_10UnderscoreESX_SX_EEEEENS4_13SM90_TMA_LOADENS4_14ComposedLayoutINS4_7SwizzleILi3ELi4ELi3EEENS4_18smem_ptr_flag_bitsILi16EEENST_INS5_IJNSA_ILi8EEESF_EEENS5_IJSF_SB_EEEEEEEvNS4_8identityES10_S1A_vS1B_EENS_8epilogue10collective6detail29Sm90TmaWarpSpecializedAdapterINS1E_15DefaultEpilogueISI_SJ_SJ_NS1D_6thread17LinearCombinationISI_Li1EffLNS1I_9ScaleType4KindE0ELNS_15FloatRoundStyleE2ESI_EENS1_15EpilogueDefaultEEEEEvvEEEEvNT_6ParamsE)
	.align		4
        /*000c*/ 	.word	index@(__assertfail)
	.align		4
        /*0010*/ 	.word	0x00000000
	.align		4
        /*0014*/ 	.word	0xfffffffe
	.align		4
        /*0018*/ 	.word	0x00000000
	.align		4
        /*001c*/ 	.word	0xfffffffd
	.align		4
        /*0020*/ 	.word	0x00000000
	.align		4
        /*0024*/ 	.word	0xfffffffc


//--------------------- .nv.constant4             --------------------------
	.section	.nv.constant4,"a",@progbits
	.align	8
	.align		8
.nv.constant4:
        /*0000*/ 	.dword	__assertfail
	.align		8
        /*0008*/ 	.dword	__unnamed_1
	.align		8
        /*0010*/ 	.dword	_ZN39_INTERNAL_ee7e36f7_4_k_cu_2520e872_26184cuda3std3__45__cpo5beginE
	.align		8
        /*0018*/ 	.dword	_ZN39_INTERNAL_ee7e36f7_4_k_cu_2520e872_26184cuda3std3__45__cpo3endE
	.align		8
        /*0020*/ 	.dword	_ZN39_INTERNAL_ee7e36f7_4_k_cu_2520e872_26184cuda3std3__45__cpo6cbeginE
	.align		8
        /*0028*/ 	.dword	_ZN39_INTERNAL_ee7e36f7_4_k_cu_2520e872_26184cuda3std3__45__cpo4cendE
	.align		8
        /*0030*/ 	.dword	_ZN39_INTERNAL_ee7e36f7_4_k_cu_2520e872_26184cuda3std3__441_GLOBAL__N__ee7e36f7_4_k_cu_2520e872_26186ignoreE
	.align		8
        /*0038*/ 	.dword	_ZN39_INTERNAL_ee7e36f7_4_k_cu_2520e872_26184cuda3std3__419piecewise_constructE
	.align		8
        /*0040*/ 	.dword	_ZN39_INTERNAL_ee7e36f7_4_k_cu_2520e872_26184cuda3std3__48in_placeE
	.align		8
        /*0048*/ 	.dword	_ZN39_INTERNAL_ee7e36f7_4_k_cu_2520e872_26184cuda3std6ranges3__45__cpo4swapE
	.align		8
        /*0050*/ 	.dword	_ZN39_INTERNAL_ee7e36f7_4_k_cu_2520e872_26184cuda3std6ranges3__45__cpo9iter_moveE
	.align		8
        /*0058*/ 	.dword	_ZN39_INTERNAL_ee7e36f7_4_k_cu_2520e872_26184cute7productE
	.align		8
        /*0060*/ 	.dword	_ZN39_INTERNAL_ee7e36f7_4_k_cu_2520e872_26184cute1_E
	.align		8
        /*0068*/ 	.dword	$str$22
	.align		8
        /*0070*/ 	.dword	$str$23


//--------------------- .text._ZN7cutlass13device_kernelINS_4gemm6kernel13GemmUniversalIN4cute5tupleIJiiiiEEENS1_10collective13CollectiveMmaINS1_34MainloopSm90TmaGmmaWarpSpecializedILi9ENS5_IJNS4_1CILi1EEESB_SB_EEENS1_32KernelTmaWarpSpecializedPingpongEEENS5_IJNSA_ILi64EEENSA_ILi128EEESF_EEENS_6half_tENS5_IJlSB_lEEESI_SJ_NS4_8TiledMMAINS4_8MMA_AtomIJNS4_4SM904GMMA26MMA_64x128x16_F32F16F16_SSILNSN_5MajorE0ELSP_0ELNSN_7ScaleInE1ELSQ_1EEEEEENS4_6LayoutISC_NS5_IJNSA_ILi0EEESU_SU_EEEEENS5_IJNS4_10UnderscoreESX_SX_EEEEENS4_13SM90_TMA_LOADENS4_14ComposedLayoutINS4_7SwizzleILi3ELi4ELi3EEENS4_18smem_ptr_flag_bitsILi16EEENST_INS5_IJNSA_ILi8EEESF_EEENS5_IJSF_SB_EEEEEEEvNS4_8identityES10_S1A_vS1B_EENS_8epilogue10collective6detail29Sm90TmaWarpSpecializedAdapterINS1E_15DefaultEpilogueISI_SJ_SJ_NS1D_6thread17LinearCombinationISI_Li1EffLNS1I_9ScaleType4KindE0ELNS_15FloatRoundStyleE2ESI_EENS1_15EpilogueDefaultEEEEEvvEEEEvNT_6ParamsE --------------------------
	.section	.text._ZN7cutlass13device_kernelINS_4gemm6kernel13GemmUniversalIN4cute5tupleIJiiiiEEENS1_10collective13CollectiveMmaINS1_34MainloopSm90TmaGmmaWarpSpecializedILi9ENS5_IJNS4_1CILi1EEESB_SB_EEENS1_32KernelTmaWarpSpecializedPingpongEEENS5_IJNSA_ILi64EEENSA_ILi128EEESF_EEENS_6half_tENS5_IJlSB_lEEESI_SJ_NS4_8TiledMMAINS4_8MMA_AtomIJNS4_4SM904GMMA26MMA_64x128x16_F32F16F16_SSILNSN_5MajorE0ELSP_0ELNSN_7ScaleInE1ELSQ_1EEEEEENS4_6LayoutISC_NS5_IJNSA_ILi0EEESU_SU_EEEEENS5_IJNS4_10UnderscoreESX_SX_EEEEENS4_13SM90_TMA_LOADENS4_14ComposedLayoutINS4_7SwizzleILi3ELi4ELi3EEENS4_18smem_ptr_flag_bitsILi16EEENST_INS5_IJNSA_ILi8EEESF_EEENS5_IJSF_SB_EEEEEEEvNS4_8identityES10_S1A_vS1B_EENS_8epilogue10collective6detail29Sm90TmaWarpSpecializedAdapterINS1E_15DefaultEpilogueISI_SJ_SJ_NS1D_6thread17LinearCombinationISI_Li1EffLNS1I_9ScaleType4KindE0ELNS_15FloatRoundStyleE2ESI_EENS1_15EpilogueDefaultEEEEEvvEEEEvNT_6ParamsE,"ax",@progbits
	.align	128
.text._ZN7cutlass13device_kernelINS_4gemm6kernel13GemmUniversalIN4cute5tupleIJiiiiEEENS1_10collective13CollectiveMmaINS1_34MainloopSm90TmaGmmaWarpSpecializedILi9ENS5_IJNS4_1CILi1EEESB_SB_EEENS1_32KernelTmaWarpSpecializedPingpongEEENS5_IJNSA_ILi64EEENSA_ILi128EEESF_EEENS_6half_tENS5_IJlSB_lEEESI_SJ_NS4_8TiledMMAINS4_8MMA_AtomIJNS4_4SM904GMMA26MMA_64x128x16_F32F16F16_SSILNSN_5MajorE0ELSP_0ELNSN_7ScaleInE1ELSQ_1EEEEEENS4_6LayoutISC_NS5_IJNSA_ILi0EEESU_SU_EEEEENS5_IJNS4_10UnderscoreESX_SX_EEEEENS4_13SM90_TMA_LOADENS4_14ComposedLayoutINS4_7SwizzleILi3ELi4ELi3EEENS4_18smem_ptr_flag_bitsILi16EEENST_INS5_IJNSA_ILi8EEESF_EEENS5_IJSF_SB_EEEEEEEvNS4_8identityES10_S1A_vS1B_EENS_8epilogue10collective6detail29Sm90TmaWarpSpecializedAdapterINS1E_15DefaultEpilogueISI_SJ_SJ_NS1D_6thread17LinearCombinationISI_Li1EffLNS1I_9ScaleType4KindE0ELNS_15FloatRoundStyleE2ESI_EENS1_15EpilogueDefaultEEEEEvvEEEEvNT_6ParamsE:
        .type           _ZN7cutlass13device_kernelINS_4gemm6kernel13GemmUniversalIN4cute5tupleIJiiiiEEENS1_10collective13CollectiveMmaINS1_34MainloopSm90TmaGmmaWarpSpecializedILi9ENS5_IJNS4_1CILi1EEESB_SB_EEENS1_32KernelTmaWarpSpecializedPingpongEEENS5_IJNSA_ILi64EEENSA_ILi128EEESF_EEENS_6half_tENS5_IJlSB_lEEESI_SJ_NS4_8TiledMMAINS4_8MMA_AtomIJNS4_4SM904GMMA26MMA_64x128x16_F32F16F16_SSILNSN_5MajorE0ELSP_0ELNSN_7ScaleInE1ELSQ_1EEEEEENS4_6LayoutISC_NS5_IJNSA_ILi0EEESU_SU_EEEEENS5_IJNS4_10UnderscoreESX_SX_EEEEENS4_13SM90_TMA_LOADENS4_14ComposedLayoutINS4_7SwizzleILi3ELi4ELi3EEENS4_18smem_ptr_flag_bitsILi16EEENST_INS5_IJNSA_ILi8EEESF_EEENS5_IJSF_SB_EEEEEEEvNS4_8identityES10_S1A_vS1B_EENS_8epilogue10collective6detail29Sm90TmaWarpSpecializedAdapterINS1E_15DefaultEpilogueISI_SJ_SJ_NS1D_6thread17LinearCombinationISI_Li1EffLNS1I_9ScaleType4KindE0ELNS_15FloatRoundStyleE2ESI_EENS1_15EpilogueDefaultEEEEEvvEEEEvNT_6ParamsE,@function
        .size           _ZN7cutlass13device_kernelINS_4gemm6kernel13GemmUniversalIN4cute5tupleIJiiiiEEENS1_10collective13CollectiveMmaINS1_34MainloopSm90TmaGmmaWarpSpecializedILi9ENS5_IJNS4_1CILi1EEESB_SB_EEENS1_32KernelTmaWarpSpecializedPingpongEEENS5_IJNSA_ILi64EEENSA_ILi128EEESF_EEENS_6half_tENS5_IJlSB_lEEESI_SJ_NS4_8TiledMMAINS4_8MMA_AtomIJNS4_4SM904GMMA26MMA_64x128x16_F32F16F16_SSILNSN_5MajorE0ELSP_0ELNSN_7ScaleInE1ELSQ_1EEEEEENS4_6LayoutISC_NS5_IJNSA_ILi0EEESU_SU_EEEEENS5_IJNS4_10UnderscoreESX_SX_EEEEENS4_13SM90_TMA_LOADENS4_14ComposedLayoutINS4_7SwizzleILi3ELi4ELi3EEENS4_18smem_ptr_flag_bitsILi16EEENST_INS5_IJNSA_ILi8EEESF_EEENS5_IJSF_SB_EEEEEEEvNS4_8identityES10_S1A_vS1B_EENS_8epilogue10collective6detail29Sm90TmaWarpSpecializedAdapterINS1E_15DefaultEpilogueISI_SJ_SJ_NS1D_6thread17LinearCombinationISI_Li1EffLNS1I_9ScaleType4KindE0ELNS_15FloatRoundStyleE2ESI_EENS1_15EpilogueDefaultEEEEEvvEEEEvNT_6ParamsE,(.L_x_208 - _ZN7cutlass13device_kernelINS_4gemm6kernel13GemmUniversalIN4cute5tupleIJiiiiEEENS1_10collective13CollectiveMmaINS1_34MainloopSm90TmaGmmaWarpSpecializedILi9ENS5_IJNS4_1CILi1EEESB_SB_EEENS1_32KernelTmaWarpSpecializedPingpongEEENS5_IJNSA_ILi64EEENSA_ILi128EEESF_EEENS_6half_tENS5_IJlSB_lEEESI_SJ_NS4_8TiledMMAINS4_8MMA_AtomIJNS4_4SM904GMMA26MMA_64x128x16_F32F16F16_SSILNSN_5MajorE0ELSP_0ELNSN_7ScaleInE1ELSQ_1EEEEEENS4_6LayoutISC_NS5_IJNSA_ILi0EEESU_SU_EEEEENS5_IJNS4_10UnderscoreESX_SX_EEEEENS4_13SM90_TMA_LOADENS4_14ComposedLayoutINS4_7SwizzleILi3ELi4ELi3EEENS4_18smem_ptr_flag_bitsILi16EEENST_INS5_IJNSA_ILi8EEESF_EEENS5_IJSF_SB_EEEEEEEvNS4_8identityES10_S1A_vS1B_EENS_8epilogue10collective6detail29Sm90TmaWarpSpecializedAdapterINS1E_15DefaultEpilogueISI_SJ_SJ_NS1D_6thread17LinearCombinationISI_Li1EffLNS1I_9ScaleType4KindE0ELNS_15FloatRoundStyleE2ESI_EENS1_15EpilogueDefaultEEEEEvvEEEEvNT_6ParamsE)
        .other          _ZN7cutlass13device_kernelINS_4gemm6kernel13GemmUniversalIN4cute5tupleIJiiiiEEENS1_10collective13CollectiveMmaINS1_34MainloopSm90TmaGmmaWarpSpecializedILi9ENS5_IJNS4_1CILi1EEESB_SB_EEENS1_32KernelTmaWarpSpecializedPingpongEEENS5_IJNSA_ILi64EEENSA_ILi128EEESF_EEENS_6half_tENS5_IJlSB_lEEESI_SJ_NS4_8TiledMMAINS4_8MMA_AtomIJNS4_4SM904GMMA26MMA_64x128x16_F32F16F16_SSILNSN_5MajorE0ELSP_0ELNSN_7ScaleInE1ELSQ_1EEEEEENS4_6LayoutISC_NS5_IJNSA_ILi0EEESU_SU_EEEEENS5_IJNS4_10UnderscoreESX_SX_EEEEENS4_13SM90_TMA_LOADENS4_14ComposedLayoutINS4_7SwizzleILi3ELi4ELi3EEENS4_18smem_ptr_flag_bitsILi16EEENST_INS5_IJNSA_ILi8EEESF_EEENS5_IJSF_SB_EEEEEEEvNS4_8identityES10_S1A_vS1B_EENS_8epilogue10collective6detail29Sm90TmaWarpSpecializedAdapterINS1E_15DefaultEpilogueISI_SJ_SJ_NS1D_6thread17LinearCombinationISI_Li1EffLNS1I_9ScaleType4KindE0ELNS_15FloatRoundStyleE2ESI_EENS1_15EpilogueDefaultEEEEEvvEEEEvNT_6ParamsE,@"STO_CUDA_ENTRY STV_DEFAULT"
_ZN7cutlass13device_kernelINS_4gemm6kernel13GemmUniversalIN4cute5tupleIJiiiiEEENS1_10collective13CollectiveMmaINS1_34MainloopSm90TmaGmmaWarpSpecializedILi9ENS5_IJNS4_1CILi1EEESB_SB_EEENS1_32KernelTmaWarpSpecializedPingpongEEENS5_IJNSA_ILi64EEENSA_ILi128EEESF_EEENS_6half_tENS5_IJlSB_lEEESI_SJ_NS4_8TiledMMAINS4_8MMA_AtomIJNS4_4SM904GMMA26MMA_64x128x16_F32F16F16_SSILNSN_5MajorE0ELSP_0ELNSN_7ScaleInE1ELSQ_1EEEEEENS4_6LayoutISC_NS5_IJNSA_ILi0EEESU_SU_EEEEENS5_IJNS4_10UnderscoreESX_SX_EEEEENS4_13SM90_TMA_LOADENS4_14ComposedLayoutINS4_7SwizzleILi3ELi4ELi3EEENS4_18smem_ptr_flag_bitsILi16EEENST_INS5_IJNSA_ILi8EEESF_EEENS5_IJSF_SB_EEEEEEEvNS4_8identityES10_S1A_vS1B_EENS_8epilogue10collective6detail29Sm90TmaWarpSpecializedAdapterINS1E_15DefaultEpilogueISI_SJ_SJ_NS1D_6thread17LinearCombinationISI_Li1EffLNS1I_9ScaleType4KindE0ELNS_15FloatRoundStyleE2ESI_EENS1_15EpilogueDefaultEEEEEvvEEEEvNT_6ParamsE:
[----:B------:R-:W0:Y:S02]  /*0000*/  LDC R1, c[0x0][0x28] ;  /* 0x00000a00ff017b82 */ /* 0x000e240000000800 */
[----:B0-----:R-:W-:Y:S01]  /*0010*/  VIADD R1, R1, 0xfffffff8 ;  /* 0xfffffff801017836 */ /* 0x001fe20000000000 */
[----:B------:R-:W0:Y:S01]  /*0020*/  S2R R4, SR_TID.X ;  /* 0x0000000000047919 */ /* 0x000e220000002100 */
[----:B------:R-:W-:Y:S01]  /*0030*/  ELECT P0, URZ, PT ;  /* 0x00000000003f782f */ /* 0x000fe20003800000 */
[----:B------:R-:W-:Y:S01]  /*0040*/  BSSY B0, `(.L_x_0) ;  /* 0x000000f000007945 */ /* 0x000fe20003800000 */
[--C-:B0-----:R-:W-:Y:S02]  /*0050*/  SHF.R.U32.HI R0, RZ, 0x5, R4.reuse ;  /* 0x00000005ff007819 */ /* 0x101fe40000011604 */
[----:B------:R-:W-:-:S03]  /*0060*/  SHF.R.U32.HI R5, RZ, 0x7, R4 ;  /* 0x00000007ff057819 */ /* 0x000fc60000011604 */
[----:B------:R-:W0:Y:S04]  /*0070*/  SHFL.IDX PT, R2, R0, RZ, 0x1f ;  /* 0x00001fff00027589 */ /* 0x000e2800000e0000 */
[----:B------:R1:W2:Y:S01]  /*0080*/  SHFL.IDX PT, R7, R5, RZ, 0x1f ;  /* 0x00001fff05077589 */ /* 0x0002a200000e0000 */
[----:B0-----:R-:W-:-:S13]  /*0090*/  ISETP.NE.OR P0, PT, R2, RZ, !P0 ;  /* 0x000000ff0200720c */ /* 0x001fda0004705670 */
[----:B-12---:R-:W-:Y:S05]  /*00a0*/  @P0 BRA `(.L_x_1) ;  /* 0x0000000000200947 */ /* 0x006fea0003800000 */
[----:B------:R-:W-:Y:S02]  /*00b0*/  ULDC.64 UR4, c[0x0][0x198] ;  /* 0x0000660000047ab9 */ /* 0x000fe40000000a00 */
[----:B------:R-:W-:Y:S02]  /*00c0*/  UIADD3 UR6, UP0, UR4, 0xf0, URZ ;  /* 0x000000f004067890 */ /* 0x000fe4000ff1e03f */
[----:B------:R-:W-:Y:S02]  /*00d0*/  UIADD3 UR4, UP1, UR4, 0x1f0, URZ ;  /* 0x000001f004047890 */ /* 0x000fe4000ff3e03f */
[----:B------:R-:W-:Y:S02]  /*00e0*/  UIADD3.X UR7, URZ, UR5, URZ, UP0, !UPT ;  /* 0x000000053f077290 */ /* 0x000fe400087fe43f */
[----:B------:R-:W-:-:S07]  /*00f0*/  UIADD3.X UR5, URZ, UR5, URZ, UP1, !UPT ;  /* 0x000000053f057290 */ /* 0x000fce0008ffe43f */
[----:B------:R0:W-:Y:S02]  /*0100*/  UTMACCTL.PF [UR6] ;  /* 0x00000000060079b9 */ /* 0x0001e40008040000 */
[----:B------:R0:W-:Y:S02]  /*0110*/  UTMACCTL.PF [UR4] ;  /* 0x00000000040079b9 */ /* 0x0001e40008040000 */
[----:B0-----:R-:W-:Y:S01]  /*0120*/  NOP ;  /* 0x0000000000007918 */ /* 0x001fe20000000000 */
.L_x_1:
[----:B------:R-:W-:Y:S05]  /*0130*/  BSYNC B0 ;  /* 0x0000000000007941 */ /* 0x000fea0003800000 */
.L_x_0:
[----:B------:R-:W0:Y:S02]  /*0140*/  SHFL.IDX PT, R3, R0, RZ, 0x1f ;  /* 0x00001fff00037589 */ /* 0x000e2400000e0000 */
[----:B0-----:R-:W-:-:S13]  /*0150*/  ISETP.NE.AND P0, PT, R3, RZ, PT ;  /* 0x000000ff0300720c */ /* 0x001fda0003f05270 */
[----:B------:R-:W-:Y:S05]  /*0160*/  @P0 BRA `(.L_x_2) ;  /* 0x00000000008c0947 */ /* 0x000fea0003800000 */
[----:B------:R-:W-:Y:S01]  /*0170*/  ELECT P0, URZ, PT ;  /* 0x00000000003f782f */ /* 0x000fe20003800000 */
[----:B------:R-:W-:-:S12]  /*0180*/  BSSY B0, `(.L_x_2) ;  /* 0x0000021000007945 */ /* 0x000fd80003800000 */
[----:B------:R-:W-:Y:S05]  /*0190*/  @!P0 BRA `(.L_x_3) ;  /* 0x00000000007c8947 */ /* 0x000fea0003800000 */
[----:B------:R-:W0:Y:S01]  /*01a0*/  S2UR UR8, SR_CgaCtaId ;  /* 0x00000000000879c3 */ /* 0x000e220000008800 */
[----:B------:R-:W-:Y:S01]  /*01b0*/  UMOV UR4, 0x400 ;  /* 0x0000040000047882 */ /* 0x000fe20000000000 */
[----:B------:R-:W-:Y:S01]  /*01c0*/  UMOV UR5, 0x1 ;  /* 0x0000000100057882 */ /* 0x000fe20000000000 */
[----:B------:R-:W-:Y:S02]  /*01d0*/  UMOV UR6, 0x80 ;  /* 0x0000008000067882 */ /* 0x000fe40000000000 */
[----:B------:R-:W-:-:S04]  /*01e0*/  UIADD3 UR6, -UR6, 0x100000, URZ ;  /* 0x0010000006067890 */ /* 0x000fc8000fffe13f */
[----:B------:R-:W-:Y:S02]  /*01f0*/  USHF.L.U32 UR7, UR6, 0xb, URZ ;  /* 0x0000000b06077899 */ /* 0x000fe4000800063f */
[----:B------:R-:W-:Y:S02]  /*0200*/  USHF.L.U32 UR6, UR6, 0x1, URZ ;  /* 0x0000000106067899 */ /* 0x000fe4000800063f */
[----:B0-----:R-:W-:Y:S02]  /*0210*/  ULEA UR8, UR8, UR4, 0x18 ;  /* 0x0000000408087291 */ /* 0x001fe4000f8ec03f */
[----:B------:R-:W-:-:S04]  /*0220*/  UIADD3 UR4, -UR5, 0x100000, URZ ;  /* 0x0010000005047890 */ /* 0x000fc8000fffe13f */
[----:B------:R-:W-:Y:S02]  /*0230*/  USHF.L.U32 UR5, UR4, 0xb, URZ ;  /* 0x0000000b04057899 */ /* 0x000fe4000800063f */
[----:B------:R-:W-:Y:S01]  /*0240*/  USHF.L.U32 UR4, UR4, 0x1, URZ ;  /* 0x0000000104047899 */ /* 0x000fe2000800063f */
[----:B------:R-:W0:Y:S11]  /*0250*/  FENCE.VIEW.ASYNC.S ;  /* 0x00000000000073c6 */ /* 0x000e360000000000 */
[----:B0-----:R0:W1:Y:S01]  /*0260*/  SYNCS.EXCH.64 URZ, [UR8], UR4 ;  /* 0x00000004083f75b2 */ /* 0x0010620008000100 */
[----:B------:R0:W2:Y:S01]  /*0270*/  SYNCS.EXCH.64 URZ, [UR8+0x48], UR6 ;  /* 0x00004806083f75b2 */ /* 0x0000a20008000100 */
[----:B------:R0:W3:Y:S01]  /*0280*/  SYNCS.EXCH.64 URZ, [UR8+0x8], UR4 ;  /* 0x00000804083f75b2 */ /* 0x0000e20008000100 */
[----:B------:R0:W4:Y:S01]  /*0290*/  SYNCS.EXCH.64 URZ, [UR8+0x50], UR6 ;  /* 0x00005006083f75b2 */ /* 0x0001220008000100 */
[----:B------:R0:W0:Y:S01]  /*02a0*/  SYNCS.EXCH.64 URZ, [UR8+0x10], UR4 ;  /* 0x00001004083f75b2 */ /* 0x0000220008000100 */
        /* <DEDUP_REMOVED lines=13> */
[----:B------:R-:W-:Y:S01]  /*0380*/  NOP ;  /* 0x0000000000007918 */ /* 0x000fe20000000000 */
.L_x_3:
[----:B0-----:R-:W-:Y:S05]  /*0390*/  BSYNC B0 ;  /* 0x0000000000007941 */ /* 0x001fea0003800000 */
.L_x_2:
[----:B------:R-:W0:Y:S01]  /*03a0*/  SHFL.IDX PT, R6, R0, RZ, 0x1f ;  /* 0x00001fff00067589 */ /* 0x000e2200000e0000 */
[----:B------:R-:W-:Y:S01]  /*03b0*/  ELECT P0, URZ, PT ;  /* 0x00000000003f782f */ /* 0x000fe20003800000 */
[----:B------:R-:W-:Y:S01]  /*03c0*/  NOP ;  /* 0x0000000000007918 */ /* 0x000fe20000000000 */
[----:B------:R-:W-:Y:S01]  /*03d0*/  ELECT P1, URZ, PT ;  /* 0x00000000003f782f */ /* 0x000fe20003820000 */
[----:B------:R-:W5:Y:S01]  /*03e0*/  SHFL.IDX PT, R3, R0, RZ, 0x1f ;  /* 0x00001fff00037589 */ /* 0x000f6200000e0000 */
[----:B------:R-:W-:Y:S01]  /*03f0*/  UMOV UR4, 0x20 ;  /* 0x0000002000047882 */ /* 0x000fe20000000000 */
[----:B------:R-:W-:Y:S01]  /*0400*/  UMOV UR11, 0x80 ;  /* 0x00000080000b7882 */ /* 0x000fe20000000000 */
[----:B------:R-:W-:Y:S01]  /*0410*/  NOP ;  /* 0x0000000000007918 */ /* 0x000fe20000000000 */
[----:B------:R-:W1:Y:S01]  /*0420*/  SHFL.IDX PT, R5, R5, RZ, 0x1f ;  /* 0x00001fff05057589 */ /* 0x000e6200000e0000 */
[C---:B------:R-:W-:Y:S01]  /*0430*/  VIADD R31, R7.reuse, 0xffffffff ;  /* 0xffffffff071f7836 */ /* 0x040fe20000000000 */
[----:B------:R-:W-:Y:S01]  /*0440*/  ULDC.64 UR36, c[0x0][0x208] ;  /* 0x0000820000247ab9 */ /* 0x000fe20000000a00 */
[----:B------:R-:W-:-:S03]  /*0450*/  ISETP.NE.AND P2, PT, R7, RZ, PT ;  /* 0x000000ff0700720c */ /* 0x000fc60003f45270 */
[----:B------:R-:W-:Y:S02]  /*0460*/  ISETP.GE.U32.AND P3, PT, R31, 0x2, PT ;  /* 0x000000021f00780c */ /* 0x000fe40003f66070 */
[----:B0-----:R-:W-:Y:S02]  /*0470*/  ISETP.NE.OR P0, PT, R6, RZ, !P0 ;  /* 0x000000ff0600720c */ /* 0x001fe40004705670 */
[----:B-----5:R-:W-:Y:S02]  /*0480*/  ISETP.NE.OR P1, PT, R3, RZ, !P1 ;  /* 0x000000ff0300720c */ /* 0x020fe40004f25670 */
[----:B------:R-:W-:Y:S02]  /*0490*/  SHF.R.S32.HI R3, RZ, 0x1f, R2 ;  /* 0x0000001fff037819 */ /* 0x000fe40000011402 */
[----:B-1----:R-:W-:Y:S02]  /*04a0*/  R2UR UR43, R5 ;  /* 0x00000000052b72ca */ /* 0x002fe400000e0000 */
[----:B------:R-:W-:-:S05]  /*04b0*/  LEA.HI R3, R3, R2, RZ, 0x2 ;  /* 0x0000000203037211 */ /* 0x000fca00078f10ff */
[----:B------:R-:W-:Y:S01]  /*04c0*/  VOTEU.ALL UP0, P0 ;  /* 0x00000000003f7886 */ /* 0x000fe20000000000 */
[----:B------:R-:W-:Y:S01]  /*04d0*/  LOP3.LUT R3, R3, 0xfffffffc, RZ, 0xc0, !PT ;  /* 0xfffffffc03037812 */ /* 0x000fe200078ec0ff */
[----:B------:R-:W-:-:S03]  /*04e0*/  VOTEU.ALL UP1, P1 ;  /* 0x00000000003f7886 */ /* 0x000fc60000820000 */
[----:B------:R-:W0:Y:S01]  /*04f0*/  @!UP0 S2UR UR7, SR_CgaCtaId ;  /* 0x00000000000789c3 */ /* 0x000e220000008800 */
[----:B------:R-:W-:Y:S01]  /*0500*/  @!UP0 UMOV UR6, 0x400 ;  /* 0x0000040000068882 */ /* 0x000fe20000000000 */
[----:B------:R-:W-:-:S04]  /*0510*/  @!UP0 UIADD3 UR4, -UR4, 0x100000, URZ ;  /* 0x0010000004048890 */ /* 0x000fc8000fffe13f */
[----:B------:R-:W-:Y:S02]  /*0520*/  @!UP0 USHF.L.U32 UR5, UR4, 0xb, URZ ;  /* 0x0000000b04058899 */ /* 0x000fe4000800063f */
[----:B------:R-:W-:Y:S01]  /*0530*/  @!UP0 USHF.L.U32 UR4, UR4, 0x1, URZ ;  /* 0x0000000104048899 */ /* 0x000fe2000800063f */
[----:B------:R-:W-:Y:S01]  /*0540*/  IMAD.IADD R14, R2, 0x1, -R3 ;  /* 0x00000001020e7824 */ /* 0x000fe200078e0a03 */
[----:B------:R-:W-:Y:S01]  /*0550*/  @!UP1 UMOV UR9, 0x400 ;  /* 0x0000040000099882 */ /* 0x000fe20000000000 */
[----:B------:R-:W-:Y:S01]  /*0560*/  VOTEU.ALL UP2, P1 ;  /* 0x00000000003f7886 */ /* 0x000fe20000840000 */
[----:B------:R-:W-:Y:S01]  /*0570*/  VOTEU.ALL UP3, P1 ;  /* 0x00000000003f7886 */ /* 0x000fe20000860000 */
[----:B------:R-:W-:Y:S01]  /*0580*/  VOTEU.ALL UP4, P1 ;  /* 0x00000000003f7886 */ /* 0x000fe20000880000 */
[----:B------:R-:W1:Y:S01]  /*0590*/  @!UP1 S2UR UR10, SR_CgaCtaId ;  /* 0x00000000000a99c3 */ /* 0x000e620000008800 */
[----:B------:R-:W-:Y:S01]  /*05a0*/  VOTEU.ALL UP5, P1 ;  /* 0x00000000003f7886 */ /* 0x000fe200008a0000 */
[----:B------:R-:W-:-:S04]  /*05b0*/  SHF.R.S32.HI R3, RZ, 0x1f, R4 ;  /* 0x0000001fff037819 */ /* 0x000fc80000011404 */
[----:B------:R-:W-:-:S04]  /*05c0*/  LEA.HI R3, R3, R4, RZ, 0x7 ;  /* 0x0000000403037211 */ /* 0x000fc800078f38ff */
[----:B------:R-:W-:-:S05]  /*05d0*/  LOP3.LUT R3, R3, 0xffffff80, RZ, 0xc0, !PT ;  /* 0xffffff8003037812 */ /* 0x000fca00078ec0ff */
[----:B------:R-:W-:Y:S01]  /*05e0*/  IMAD.IADD R5, R4, 0x1, -R3 ;  /* 0x0000000104057824 */ /* 0x000fe200078e0a03 */
[----:B0-----:R-:W-:Y:S02]  /*05f0*/  @!UP0 ULEA UR8, UR7, UR6, 0x18 ;  /* 0x0000000607088291 */ /* 0x001fe4000f8ec03f */
[----:B------:R-:W-:-:S04]  /*0600*/  @!UP1 UIADD3 UR6, -UR11, 0x100000, URZ ;  /* 0x001000000b069890 */ /* 0x000fc8000fffe13f */
[----:B------:R-:W-:Y:S02]  /*0610*/  @!UP1 USHF.L.U32 UR7, UR6, 0xb, URZ ;  /* 0x0000000b06079899 */ /* 0x000fe4000800063f */
[----:B------:R-:W-:Y:S01]  /*0620*/  @!UP1 USHF.L.U32 UR6, UR6, 0x1, URZ ;  /* 0x0000000106069899 */ /* 0x000fe2000800063f */
[----:B------:R-:W-:Y:S01]  /*0630*/  VOTEU.ALL UP0, P0 ;  /* 0x00000000003f7886 */ /* 0x000fe20000000000 */
[----:B-1----:R-:W-:Y:S01]  /*0640*/  @!UP1 ULEA UR9, UR10, UR9, 0x18 ;  /* 0x000000090a099291 */ /* 0x002fe2000f8ec03f */
[----:B------:R-:W-:Y:S02]  /*0650*/  VOTEU.ALL UP1, P0 ;  /* 0x00000000003f7886 */ /* 0x000fe40000020000 */
[----:B------:R-:W-:Y:S01]  /*0660*/  ULDC.64 UR10, c[0x0][0x598] ;  /* 0x00016600000a7ab9 */ /* 0x000fe20000000a00 */
[----:B------:R-:W-:Y:S01]  /*0670*/  ISETP.NE.AND P0, PT, R14, 0x3, PT ;  /* 0x000000030e00780c */ /* 0x000fe20003f05270 */
[----:B------:R-:W0:Y:S02]  /*0680*/  FENCE.VIEW.ASYNC.S ;  /* 0x00000000000073c6 */ /* 0x000e240000000000 */
[----:B0-----:R0:W2:Y:S01]  /*0690*/  @!UP0 SYNCS.EXCH.64 URZ, [UR8+0xc0], UR4 ;  /* 0x0000c004083f85b2 */ /* 0x0010a20008000100 */
[----:B------:R-:W-:-:S02]  /*06a0*/  ISETP.NE.U32.AND P1, PT, RZ, UR10, PT ;  /* 0x0000000aff007c0c */ /* 0x000fc4000bf25070 */
[----:B------:R-:W-:Y:S02]  /*06b0*/  ISETP.EQ.OR P0, PT, R14, RZ, !P0 ;  /* 0x000000ff0e00720c */ /* 0x000fe40004702670 */
[----:B------:R-:W-:Y:S02]  /*06c0*/  ISETP.NE.AND.EX P1, PT, RZ, UR11, PT, P1 ;  /* 0x0000000bff007c0c */ /* 0x000fe4000bf25310 */
[----:B------:R-:W-:-:S04]  /*06d0*/  ISETP.EQ.AND P0, PT, R7, RZ, P0 ;  /* 0x000000ff0700720c */ /* 0x000fc80000702270 */
[----:B------:R-:W-:-:S04]  /*06e0*/  SEL R23, RZ, 0x1, !P0 ;  /* 0x00000001ff177807 */ /* 0x000fc80004000000 */
[----:B------:R-:W-:Y:S01]  /*06f0*/  SEL R23, R23, 0x2, P3 ;  /* 0x0000000217177807 */ /* 0x000fe20001800000 */
[----:B------:R0:W2:Y:S01]  /*0700*/  @!UP1 SYNCS.EXCH.64 URZ, [UR8+0xc8], UR4 ;  /* 0x0000c804083f95b2 */ /* 0x0000a20008000100 */
[----:B------:R-:W-:Y:S01]  /*0710*/  NOP ;  /* 0x0000000000007918 */ /* 0x000fe20000000000 */
[----:B------:R0:W2:Y:S01]  /*0720*/  @!UP2 SYNCS.EXCH.64 URZ, [UR9+0xa0], UR6 ;  /* 0x0000a006093fa5b2 */ /* 0x0000a20008000100 */
[----:B------:R0:W2:Y:S01]  /*0730*/  @!UP3 SYNCS.EXCH.64 URZ, [UR9+0xa8], UR6 ;  /* 0x0000a806093fb5b2 */ /* 0x0000a20008000100 */
[----:B------:R0:W2:Y:S01]  /*0740*/  @!UP4 SYNCS.EXCH.64 URZ, [UR9+0xb0], UR6 ;  /* 0x0000b006093fc5b2 */ /* 0x0000a20008000100 */
[----:B------:R0:W2:Y:S01]  /*0750*/  @!UP5 SYNCS.EXCH.64 URZ, [UR9+0xb8], UR6 ;  /* 0x0000b806093fd5b2 */ /* 0x0000a20008000100 */
[----:B------:R-:W-:Y:S01]  /*0760*/  NOP ;  /* 0x0000000000007918 */ /* 0x000fe20000000000 */
[----:B--234-:R-:W-:Y:S06]  /*0770*/  BAR.SYNC.DEFER_BLOCKING 0x0 ;  /* 0x0000000000007b1d */ /* 0x01cfec0000010000 */
[----:B0-----:R-:W-:Y:S05]  /*0780*/  @!P1 BRA `(.L_x_4) ;  /* 0x00000000001c9947 */ /* 0x001fea0003800000 */
[----:B------:R-:W0:Y:S02]  /*0790*/  LDC.64 R2, c[0x0][0x598] ;  /* 0x00016600ff027b82 */ /* 0x000e240000000a00 */
[----:B0-----:R-:W2:Y:S02]  /*07a0*/  LDG.E.64 R2, desc[UR36][R2.64] ;  /* 0x0000002402027981 */ /* 0x001ea4000c1e1b00 */
[----:B--2---:R-:W-:-:S04]  /*07b0*/  ISETP.NE.U32.AND P0, PT, R2, RZ, PT ;  /* 0x000000ff0200720c */ /* 0x004fc80003f05070 */
[----:B------:R-:W-:-:S13]  /*07c0*/  ISETP.NE.AND.EX P0, PT, R3, RZ, PT, P0 ;  /* 0x000000ff0300720c */ /* 0x000fda0003f05300 */
[----:B------:R-:W-:Y:S05]  /*07d0*/  @!P0 BRA `(.L_x_4) ;  /* 0x0000000000088947 */ /* 0x000fea0003800000 */
[----:B------:R1:W5:Y:S01]  /*07e0*/  LD.E R88, desc[UR36][R2.64] ;  /* 0x0000002402587980 */ /* 0x000362000c101900 */
[----:B------:R-:W-:Y:S05]  /*07f0*/  BRA `(.L_x_5) ;  /* 0x0000000000247947 */ /* 0x000fea0003800000 */
.L_x_4:
[----:B------:R-:W-:Y:S02]  /*0800*/  ULDC.64 UR4, c[0x0][0x588] ;  /* 0x0001620000047ab9 */ /* 0x000fe40000000a00 */
[----:B------:R-:W-:-:S04]  /*0810*/  ISETP.NE.U32.AND P0, PT, RZ, UR4, PT ;  /* 0x00000004ff007c0c */ /* 0x000fc8000bf05070 */
[----:B------:R-:W-:-:S13]  /*0820*/  ISETP.NE.AND.EX P0, PT, RZ, UR5, PT, P0 ;  /* 0x00000005ff007c0c */ /* 0x000fda000bf05300 */
[----:B------:R-:W-:Y:S05]  /*0830*/  @!P0 BRA `(.L_x_6) ;  /* 0x00000000000c8947 */ /* 0x000fea0003800000 */
[----:B------:R-:W0:Y:S02]  /*0840*/  LDC.64 R88, c[0x0][0x588] ;  /* 0x00016200ff587b82 */ /* 0x000e240000000a00 */
[----:B0-----:R0:W5:Y:S01]  /*0850*/  LDG.E R88, desc[UR36][R88.64] ;  /* 0x0000002458587981 */ /* 0x001162000c1e1900 */
[----:B------:R-:W-:Y:S05]  /*0860*/  BRA `(.L_x_5) ;  /* 0x0000000000087947 */ /* 0x000fea0003800000 */
.L_x_6:
[----:B------:R-:W-:Y:S02]  /*0870*/  ULDC UR4, c[0x0][0x580] ;  /* 0x0001600000047ab9 */ /* 0x000fe40000000800 */
[----:B------:R-:W-:-:S07]  /*0880*/  IMAD.U32 R88, RZ, RZ, UR4 ;  /* 0x00000004ff587e24 */ /* 0x000fce000f8e00ff */
.L_x_5:
[----:B------:R-:W-:Y:S02]  /*0890*/  ULDC.64 UR4, c[0x0][0x5a0] ;  /* 0x0001680000047ab9 */ /* 0x000fe40000000a00 */
[----:B------:R-:W-:-:S04]  /*08a0*/  ISETP.NE.U32.AND P0, PT, RZ, UR4, PT ;  /* 0x00000004ff007c0c */ /* 0x000fc8000bf05070 */
[----:B------:R-:W-:-:S13]  /*08b0*/  ISETP.NE.AND.EX P0, PT, RZ, UR5, PT, P0 ;  /* 0x00000005ff007c0c */ /* 0x000fda000bf05300 */
[----:B------:R-:W-:Y:S05]  /*08c0*/  @!P0 BRA `(.L_x_7) ;  /* 0x00000000001c8947 */ /* 0x000fea0003800000 */
[----:B-1----:R-:W1:Y:S02]  /*08d0*/  LDC.64 R2, c[0x0][0x5a0] ;  /* 0x00016800ff027b82 */ /* 0x002e640000000a00 */
[----:B-1----:R-:W2:Y:S02]  /*08e0*/  LDG.E.64 R2, desc[UR36][R2.64] ;  /* 0x0000002402027981 */ /* 0x002ea4000c1e1b00 */
[----:B--2---:R-:W-:-:S04]  /*08f0*/  ISETP.NE.U32.AND P0, PT, R2, RZ, PT ;  /* 0x000000ff0200720c */ /* 0x004fc80003f05070 */
[----:B------:R-:W-:-:S13]  /*0900*/  ISETP.NE.AND.EX P0, PT, R3, RZ, PT, P0 ;  /* 0x000000ff0300720c */ /* 0x000fda0003f05300 */
[----:B------:R-:W-:Y:S05]  /*0910*/  @!P0 BRA `(.L_x_7) ;  /* 0x0000000000088947 */ /* 0x000fea0003800000 */
[----:B0-----:R2:W5:Y:S01]  /*0920*/  LD.E R89, desc[UR36][R2.64] ;  /* 0x0000002402597980 */ /* 0x001562000c101900 */
[----:B------:R-:W-:Y:S05]  /*0930*/  BRA `(.L_x_8) ;  /* 0x0000000000247947 */ /* 0x000fea0003800000 */
.L_x_7:
[----:B------:R-:W-:Y:S02]  /*0940*/  ULDC.64 UR4, c[0x0][0x590] ;  /* 0x0001640000047ab9 */ /* 0x000fe40000000a00 */
[----:B------:R-:W-:-:S04]  /*0950*/  ISETP.NE.U32.AND P0, PT, RZ, UR4, PT ;  /* 0x00000004ff007c0c */ /* 0x000fc8000bf05070 */
[----:B------:R-:W-:-:S13]  /*0960*/  ISETP.NE.AND.EX P0, PT, RZ, UR5, PT, P0 ;  /* 0x00000005ff007c0c */ /* 0x000fda000bf05300 */
[----:B------:R-:W-:Y:S05]  /*0970*/  @!P0 BRA `(.L_x_9) ;  /* 0x00000000000c8947 */ /* 0x000fea0003800000 */
[----:B-1----:R-:W0:Y:S02]  /*0980*/  LDC.64 R2, c[0x0][0x590] ;  /* 0x00016400ff027b82 */ /* 0x002e240000000a00 */
[----:B0-----:R0:W5:Y:S01]  /*0990*/  LDG.E R89, desc[UR36][R2.64] ;  /* 0x0000002402597981 */ /* 0x001162000c1e1900 */
[----:B------:R-:W-:Y:S05]  /*09a0*/  BRA `(.L_x_8) ;  /* 0x0000000000087947 */ /* 0x000fea0003800000 */
.L_x_9:
[----:B------:R-:W-:Y:S02]  /*09b0*/  ULDC UR4, c[0x0][0x584] ;  /* 0x0001610000047ab9 */ /* 0x000fe40000000800 */
[----:B0-----:R-:W-:-:S07]  /*09c0*/  IMAD.U32 R89, RZ, RZ, UR4 ;  /* 0x00000004ff597e24 */ /* 0x001fce000f8e00ff */
.L_x_8:
[----:B012---:R-:W0:Y:S01]  /*09d0*/  LDC R2, c[0x0][0x65c] ;  /* 0x00019700ff027b82 */ /* 0x007e220000000800 */
[----:B------:R-:W1:Y:S01]  /*09e0*/  S2R R15, SR_CTAID.Y ;  /* 0x00000000000f7919 */ /* 0x000e620000002600 */
[----:B------:R-:W-:Y:S01]  /*09f0*/  ULDC UR6, c[0x0][0x28c] ;  /* 0x0000a30000067ab9 */ /* 0x000fe20000000800 */
[----:B------:R-:W-:Y:S01]  /*0a00*/  ISETP.NE.AND P0, PT, R7, 0x2, PT ;  /* 0x000000020700780c */ /* 0x000fe20003f05270 */
[----:B------:R-:W-:Y:S01]  /*0a10*/  UIADD3 UR6, UR6, 0x3f, URZ ;  /* 0x0000003f06067890 */ /* 0x000fe2000fffe03f */
[----:B------:R-:W2:Y:S01]  /*0a20*/  S2R R6, SR_CTAID.X ;  /* 0x0000000000067919 */ /* 0x000ea20000002500 */
[----:B------:R-:W-:Y:S01]  /*0a30*/  UMOV UR38, URZ ;  /* 0x0000003f00267c82 */ /* 0x000fe20008000000 */
[----:B------:R-:W-:Y:S01]  /*0a40*/  UMOV UR39, URZ ;  /* 0x0000003f00277c82 */ /* 0x000fe20008000000 */
[----:B------:R-:W-:Y:S01]  /*0a50*/  USHF.R.S32.HI UR7, URZ, 0x1f, UR6 ;  /* 0x0000001f3f077899 */ /* 0x000fe20008011406 */
[----:B------:R-:W-:-:S03]  /*0a60*/  ULDC.64 UR8, c[0x0][0x650] ;  /* 0x0001940000087ab9 */ /* 0x000fc60000000a00 */
[----:B------:R-:W-:-:S04]  /*0a70*/  ULEA.HI UR7, UR7, UR6, URZ, 0x6 ;  /* 0x0000000607077291 */ /* 0x000fc8000f8f303f */
[----:B------:R-:W-:Y:S01]  /*0a80*/  USHF.R.S32.HI UR40, URZ, 0x6, UR7 ;  /* 0x000000063f287899 */ /* 0x000fe20008011407 */
[----:B0-----:R-:W-:-:S13]  /*0a90*/  ISETP.NE.AND P1, PT, R2, 0x1, PT ;  /* 0x000000010200780c */ /* 0x001fda0003f25270 */
[----:B------:R-:W2:Y:S01]  /*0aa0*/  @P1 LDC R17, c[0x0][0x10] ;  /* 0x00000400ff111b82 */ /* 0x000ea20000000800 */
[----:B-1----:R-:W-:Y:S02]  /*0ab0*/  @P1 IMAD.MOV.U32 R8, RZ, RZ, R15 ;  /* 0x000000ffff081224 */ /* 0x002fe400078e000f */
[----:B------:R-:W-:Y:S02]  /*0ac0*/  @P1 IMAD.MOV.U32 R9, RZ, RZ, RZ ;  /* 0x000000ffff091224 */ /* 0x000fe400078e00ff */
[----:B------:R-:W-:-:S03]  /*0ad0*/  @P1 IMAD.MOV.U32 R7, RZ, RZ, RZ ;  /* 0x000000ffff071224 */ /* 0x000fc600078e00ff */
[----:B------:R-:W0:Y:S01]  /*0ae0*/  @!P1 LDC R3, c[0x0][0xc] ;  /* 0x00000300ff039b82 */ /* 0x000e220000000800 */
[----:B------:R-:W-:Y:S01]  /*0af0*/  ULDC UR4, c[0x0][0xc] ;  /* 0x0000030000047ab9 */ /* 0x000fe20000000800 */
[----:B------:R-:W-:Y:S02]  /*0b00*/  ULDC UR5, c[0x0][0x10] ;  /* 0x0000040000057ab9 */ /* 0x000fe40000000800 */
[----:B------:R-:W-:-:S04]  /*0b10*/  UIMAD.WIDE.U32 UR4, UR4, UR5, URZ ;  /* 0x00000005040472a5 */ /* 0x000fc8000f8e003f */
[----:B------:R-:W1:Y:S01]  /*0b20*/  LDC R0, c[0x0][0x14] ;  /* 0x00000500ff007b82 */ /* 0x000e620000000800 */
[----:B--2---:R-:W-:-:S04]  /*0b30*/  @P1 IMAD.WIDE.U32 R16, R6, R17, R8 ;  /* 0x0000001106101225 */ /* 0x004fc800078e0008 */
[----:B------:R-:W-:Y:S02]  /*0b40*/  @P1 IMAD.IADD R17, R17, 0x1, R7 ;  /* 0x0000000111111824 */ /* 0x000fe400078e0207 */
[----:B------:R-:W-:Y:S02]  /*0b50*/  IMAD.MOV.U32 R7, RZ, RZ, RZ ;  /* 0x000000ffff077224 */ /* 0x000fe400078e00ff */
[----:B0-----:R-:W-:-:S04]  /*0b60*/  @!P1 IMAD.WIDE.U32 R8, R3, R15, R6 ;  /* 0x0000000f03089225 */ /* 0x001fc800078e0006 */
[----:B------:R-:W-:Y:S02]  /*0b70*/  @!P1 IMAD.MOV.U32 R16, RZ, RZ, R8 ;  /* 0x000000ffff109224 */ /* 0x000fe400078e0008 */
[----:B-1----:R-:W-:-:S04]  /*0b80*/  IMAD.WIDE.U32 R10, R0, UR4, RZ ;  /* 0x00000004000a7c25 */ /* 0x002fc8000f8e00ff */
[----:B------:R-:W-:Y:S01]  /*0b90*/  IMAD R3, R0, UR5, RZ ;  /* 0x0000000500037c24 */ /* 0x000fe2000f8e02ff */
[----:B------:R0:W-:Y:S01]  /*0ba0*/  STL.64 [R1], R10 ;  /* 0x0000000a01007387 */ /* 0x0001e20000100a00 */
[----:B------:R-:W-:Y:S02]  /*0bb0*/  @!P1 IMAD.MOV.U32 R17, RZ, RZ, R9 ;  /* 0x000000ffff119224 */ /* 0x000fe400078e0009 */
[----:B------:R-:W-:Y:S01]  /*0bc0*/  IMAD.IADD R0, R11, 0x1, R3 ;  /* 0x000000010b007824 */ /* 0x000fe200078e0203 */
[----:B------:R-:W-:Y:S06]  /*0bd0*/  @P0 BRA `(.L_x_10) ;  /* 0x0000000000200947 */ /* 0x000fec0003800000 */
[----:B------:R-:W-:Y:S01]  /*0be0*/  UISETP.GE.U32.AND UP0, UPT, UR40, 0x9, UPT ;  /* 0x000000092800788c */ /* 0x000fe2000bf06070 */
[----:B------:R-:W-:Y:S01]  /*0bf0*/  IADD3 R16, P0, R16, R10, RZ ;  /* 0x0000000a10107210 */ /* 0x000fe20007f1e0ff */
[----:B------:R-:W-:Y:S01]  /*0c00*/  UIMAD.WIDE.U32 UR4, UR40, 0x38e38e39, URZ ;  /* 0x38e38e39280478a5 */ /* 0x000fe2000f8e003f */
[----:B------:R-:W-:-:S03]  /*0c10*/  UMOV UR39, URZ ;  /* 0x0000003f00277c82 */ /* 0x000fc60008000000 */
[----:B------:R-:W-:Y:S01]  /*0c20*/  USHF.R.U32.HI UR4, URZ, 0x1, UR5 ;  /* 0x000000013f047899 */ /* 0x000fe20008011605 */
[----:B------:R-:W-:-:S03]  /*0c30*/  IMAD.X R17, R0, 0x1, R17, P0 ;  /* 0x0000000100117824 */ /* 0x000fc600000e0611 */
[----:B------:R-:W-:Y:S02]  /*0c40*/  UIMAD UR38, UR4, -0x9, UR40 ;  /* 0xfffffff7042678a4 */ /* 0x000fe4000f8e0228 */
[----:B------:R-:W-:-:S12]  /*0c50*/  @UP0 ULOP3.LUT UR39, UR4, 0x1, URZ, 0xc0, !UPT ;  /* 0x0000000104270892 */ /* 0x000fd8000f8ec03f */
.L_x_10:
[----:B------:R-:W-:Y:S01]  /*0c60*/  ISETP.GE.U32.AND P0, PT, R16, UR8, PT ;  /* 0x0000000810007c0c */ /* 0x000fe2000bf06070 */
[----:B------:R-:W-:Y:S01]  /*0c70*/  IMAD.MOV.U32 R22, RZ, RZ, -0x1 ;  /* 0xffffffffff167424 */ /* 0x000fe200078e00ff */
[----:B------:R-:W-:Y:S01]  /*0c80*/  PRMT R3, RZ, 0x7610, R3 ;  /* 0x00007610ff037816 */ /* 0x000fe20000000003 */
[----:B------:R-:W-:Y:S01]  /*0c90*/  IMAD.MOV.U32 R18, RZ, RZ, -0x1 ;  /* 0xffffffffff127424 */ /* 0x000fe200078e00ff */
[----:B------:R-:W-:Y:S01]  /*0ca0*/  ISETP.GE.U32.AND.EX P0, PT, R17, UR9, PT, P0 ;  /* 0x0000000911007c0c */ /* 0x000fe2000bf06100 */
[----:B------:R-:W-:-:S12]  /*0cb0*/  IMAD.MOV.U32 R19, RZ, RZ, -0x1 ;  /* 0xffffffffff137424 */ /* 0x000fd800078e00ff */
[----:B------:R-:W-:Y:S05]  /*0cc0*/  @P0 BRA `(.L_x_11) ;  /* 0x0000000400580947 */ /* 0x000fea0003800000 */
[----:B------:R-:W1:Y:S01]  /*0cd0*/  LDC.64 R20, c[0x0][0x628] ;  /* 0x00018a00ff147b82 */ /* 0x000e620000000a00 */
[----:B------:R-:W-:Y:S02]  /*0ce0*/  IMAD.MOV.U32 R8, RZ, RZ, R16 ;  /* 0x000000ffff087224 */ /* 0x000fe400078e0010 */
[----:B------:R-:W-:-:S05]  /*0cf0*/  IMAD.MOV.U32 R9, RZ, RZ, R17 ;  /* 0x000000ffff097224 */ /* 0x000fca00078e0011 */
[----:B------:R-:W2:Y:S08]  /*0d00*/  LDC R18, c[0x0][0x630] ;  /* 0x00018c00ff127b82 */ /* 0x000eb00000000800 */
[----:B------:R-:W3:Y:S01]  /*0d10*/  LDC.64 R24, c[0x0][0x620] ;  /* 0x00018800ff187b82 */ /* 0x000ee20000000a00 */
[----:B-1----:R-:W-:-:S04]  /*0d20*/  ISETP.NE.U32.AND P0, PT, R20, RZ, PT ;  /* 0x000000ff1400720c */ /* 0x002fc80003f05070 */
[----:B------:R-:W-:-:S13]  /*0d30*/  ISETP.NE.AND.EX P0, PT, R21, RZ, PT, P0 ;  /* 0x000000ff1500720c */ /* 0x000fda0003f05300 */
[----:B--23--:R-:W-:Y:S05]  /*0d40*/  @!P0 BRA `(.L_x_12) ;  /* 0x0000000000288947 */ /* 0x00cfea0003800000 */
[----:B------:R-:W1:Y:S02]  /*0d50*/  LDC R3, c[0x0][0x634] ;  /* 0x00018d00ff037b82 */ /* 0x000e640000000800 */
[----:B-1----:R-:W-:-:S05]  /*0d60*/  IADD3 R3, P0, R16, R3, RZ ;  /* 0x0000000310037210 */ /* 0x002fca0007f1e0ff */
[----:B------:R-:W-:-:S04]  /*0d70*/  IMAD.X R19, RZ, RZ, R17, P0 ;  /* 0x000000ffff137224 */ /* 0x000fc800000e0611 */
[----:B------:R-:W-:-:S04]  /*0d80*/  IMAD.WIDE.U32 R8, R19, R20, RZ ;  /* 0x0000001413087225 */ /* 0x000fc800078e00ff */
[----:B0-----:R-:W-:-:S04]  /*0d90*/  IMAD.WIDE.U32 R10, P0, R3, R21, R8 ;  /* 0x00000015030a7225 */ /* 0x001fc80007800008 */
[----:B------:R-:W-:-:S04]  /*0da0*/  IMAD.WIDE.U32 R8, R3, R20, RZ ;  /* 0x0000001403087225 */ /* 0x000fc800078e00ff */
[----:B------:R-:W-:Y:S01]  /*0db0*/  IMAD.X R13, RZ, RZ, RZ, P0 ;  /* 0x000000ffff0d7224 */ /* 0x000fe200000e06ff */
[----:B------:R-:W-:Y:S01]  /*0dc0*/  IADD3 RZ, P0, R9, R10, RZ ;  /* 0x0000000a09ff7210 */ /* 0x000fe20007f1e0ff */
[----:B------:R-:W-:-:S04]  /*0dd0*/  IMAD.MOV.U32 R12, RZ, RZ, R11 ;  /* 0x000000ffff0c7224 */ /* 0x000fc800078e000b */
[----:B------:R-:W-:-:S08]  /*0de0*/  IMAD.WIDE.U32.X R8, R19, R21, R12, P0 ;  /* 0x0000001513087225 */ /* 0x000fd000000e040c */
.L_x_12:
[-CC-:B------:R-:W-:Y:S01]  /*0df0*/  SHF.R.U64 R30, R8, R18.reuse, R9.reuse ;  /* 0x00000012081e7219 */ /* 0x180fe20000001209 */
[----:B------:R-:W1:Y:S01]  /*0e00*/  LDC R12, c[0x0][0x618] ;  /* 0x00018600ff0c7b82 */ /* 0x000e620000000800 */
[----:B------:R-:W-:Y:S01]  /*0e10*/  SHF.R.U32.HI R7, RZ, R18, R9 ;  /* 0x00000012ff077219 */ /* 0x000fe20000011609 */
[----:B------:R-:W-:Y:S01]  /*0e20*/  ULDC UR4, c[0x0][0x150] ;  /* 0x0000540000047ab9 */ /* 0x000fe20000000800 */
[----:B0-----:R-:W-:Y:S02]  /*0e30*/  IADD3 R11, P0, RZ, -R30, RZ ;  /* 0x8000001eff0b7210 */ /* 0x001fe40007f1e0ff */
[----:B------:R-:W-:-:S03]  /*0e40*/  I2FP.F32.U32 R3, R6 ;  /* 0x0000000600037245 */ /* 0x000fc60000201000 */
[----:B------:R-:W0:Y:S01]  /*0e50*/  LDC.64 R26, c[0x0][0x640] ;  /* 0x00019000ff1a7b82 */ /* 0x000e220000000a00 */
[----:B------:R-:W-:Y:S02]  /*0e60*/  IMAD.X R13, RZ, RZ, ~R7, P0 ;  /* 0x000000ffff0d7224 */ /* 0x000fe400000e0e07 */
[----:B------:R-:W-:Y:S01]  /*0e70*/  FMUL R3, R3, UR4 ;  /* 0x0000000403037c20 */ /* 0x000fe20008400000 */
[----:B------:R-:W-:Y:S01]  /*0e80*/  IMAD.WIDE.U32 R8, R11, R24, R16 ;  /* 0x000000180b087225 */ /* 0x000fe200078e0010 */
[----:B------:R-:W-:-:S03]  /*0e90*/  ULDC UR4, c[0x0][0x154] ;  /* 0x0000550000047ab9 */ /* 0x000fc60000000800 */
[----:B------:R-:W-:Y:S01]  /*0ea0*/  IMAD R10, R13, R24, RZ ;  /* 0x000000180d0a7224 */ /* 0x000fe200078e02ff */
[----:B------:R-:W2:Y:S01]  /*0eb0*/  LDC R7, c[0x0][0x144] ;  /* 0x00005100ff077b82 */ /* 0x000ea20000000800 */
[----:B------:R-:W3:Y:S02]  /*0ec0*/  F2I.U32.TRUNC.NTZ R3, R3 ;  /* 0x0000000300037305 */ /* 0x000ee4000020f000 */
[----:B------:R-:W-:-:S04]  /*0ed0*/  IMAD R11, R11, R25, R10 ;  /* 0x000000190b0b7224 */ /* 0x000fc800078e020a */
[----:B------:R-:W-:Y:S01]  /*0ee0*/  IMAD.IADD R9, R9, 0x1, R11 ;  /* 0x0000000109097824 */ /* 0x000fe200078e020b */
[----:B------:R-:W4:Y:S01]  /*0ef0*/  LDC R18, c[0x0][0x608] ;  /* 0x00018200ff127b82 */ /* 0x000f220000000800 */
[----:B------:R-:W-:-:S03]  /*0f00*/  IMAD.MOV.U32 R11, RZ, RZ, -0x1 ;  /* 0xffffffffff0b7424 */ /* 0x000fc600078e00ff */
[-C--:B-1----:R-:W-:Y:S02]  /*0f10*/  SHF.R.U64 R22, R8, R12.reuse, R9 ;  /* 0x0000000c08167219 */ /* 0x082fe40000001209 */
[----:B------:R-:W-:Y:S02]  /*0f20*/  I2FP.F32.U32 R8, R15 ;  /* 0x0000000f00087245 */ /* 0x000fe40000201000 */
[----:B------:R-:W1:Y:S01]  /*0f30*/  LDC R24, c[0x0][0x658] ;  /* 0x00019600ff187b82 */ /* 0x000e620000000800 */
[----:B0-----:R-:W-:Y:S01]  /*0f40*/  ISETP.NE.U32.AND P0, PT, R26, RZ, PT ;  /* 0x000000ff1a00720c */ /* 0x001fe20003f05070 */
[----:B---3--:R-:W-:Y:S01]  /*0f50*/  IMAD.MOV R10, RZ, RZ, -R3 ;  /* 0x000000ffff0a7224 */ /* 0x008fe200078e0a03 */
[----:B------:R-:W-:Y:S01]  /*0f60*/  SHF.R.U32.HI R9, RZ, R12, R9 ;  /* 0x0000000cff097219 */ /* 0x000fe20000011609 */
[----:B------:R-:W-:Y:S01]  /*0f70*/  FMUL R8, R8, UR4 ;  /* 0x0000000408087c20 */ /* 0x000fe20008400000 */
[----:B------:R-:W-:-:S03]  /*0f80*/  ISETP.NE.AND.EX P0, PT, R27, RZ, PT, P0 ;  /* 0x000000ff1b00720c */ /* 0x000fc60003f05300 */
[----:B------:R-:W0:Y:S01]  /*0f90*/  LDC R20, c[0x0][0x148] ;  /* 0x00005200ff147b82 */ /* 0x000e220000000800 */
[----:B--2---:R-:W-:-:S07]  /*0fa0*/  IMAD R3, R7, R10, R6 ;  /* 0x0000000a07037224 */ /* 0x004fce00078e0206 */
[----:B------:R-:W2:Y:S01]  /*0fb0*/  LDC R21, c[0x0][0x600] ;  /* 0x00018000ff157b82 */ /* 0x000ea20000000800 */
[-CC-:B----4-:R-:W-:Y:S02]  /*0fc0*/  SHF.R.U64 R32, R22, R18.reuse, R9.reuse ;  /* 0x0000001216207219 */ /* 0x190fe40000001209 */
[----:B------:R-:W-:Y:S01]  /*0fd0*/  SHF.R.U32.HI R7, RZ, R18, R9 ;  /* 0x00000012ff077219 */ /* 0x000fe20000011609 */
[----:B------:R-:W-:Y:S01]  /*0fe0*/  IMAD.MOV.U32 R9, RZ, RZ, 0x1 ;  /* 0x00000001ff097424 */ /* 0x000fe200078e00ff */
[----:B------:R3:W4:Y:S03]  /*0ff0*/  F2I.U32.TRUNC.NTZ R18, R8 ;  /* 0x0000000800127305 */ /* 0x000726000020f000 */
[----:B------:R-:W0:Y:S01]  /*1000*/  LDC R25, c[0x0][0x648] ;  /* 0x00019200ff197b82 */ /* 0x000e220000000800 */
[-C--:B-1----:R-:W-:Y:S02]  /*1010*/  SHF.L.U32 R6, R11, R24.reuse, RZ ;  /* 0x000000180b067219 */ /* 0x082fe400000006ff */
[----:B------:R-:W-:-:S02]  /*1020*/  SHF.R.U64 R34, R32, R24, R7 ;  /* 0x0000001820227219 */ /* 0x000fc40000001207 */
[----:B------:R-:W-:Y:S02]  /*1030*/  LOP3.LUT R13, RZ, R6, RZ, 0x33, !PT ;  /* 0x00000006ff0d7212 */ /* 0x000fe400078e33ff */
[-C--:B------:R-:W-:Y:S01]  /*1040*/  SHF.R.U32.HI R7, RZ, R24.reuse, R7 ;  /* 0x00000018ff077219 */ /* 0x080fe20000011607 */
[----:B------:R-:W1:Y:S01]  /*1050*/  LDC R29, c[0x0][0x638] ;  /* 0x00018e00ff1d7b82 */ /* 0x000e620000000800 */
[----:B------:R-:W-:Y:S01]  /*1060*/  SHF.L.U32 R12, R9, R24, RZ ;  /* 0x00000018090c7219 */ /* 0x000fe200000006ff */
[----:B------:R-:W-:-:S06]  /*1070*/  IMAD.MOV.U32 R6, RZ, RZ, R34 ;  /* 0x000000ffff067224 */ /* 0x000fcc00078e0022 */
[----:B------:R-:W0:Y:S01]  /*1080*/  LDC R28, c[0x0][0x610] ;  /* 0x00018400ff1c7b82 */ /* 0x000e220000000800 */
[----:B---34-:R-:W-:Y:S05]  /*1090*/  @!P0 BRA `(.L_x_13) ;  /* 0x0000000000288947 */ /* 0x018fea0003800000 */
[----:B------:R-:W3:Y:S02]  /*10a0*/  LDC R11, c[0x0][0x64c] ;  /* 0x00019300ff0b7b82 */ /* 0x000ee40000000800 */
[----:B---3--:R-:W-:-:S05]  /*10b0*/  IADD3 R11, P0, R34, R11, RZ ;  /* 0x0000000b220b7210 */ /* 0x008fca0007f1e0ff */
[----:B------:R-:W-:-:S04]  /*10c0*/  IMAD.X R19, RZ, RZ, R7, P0 ;  /* 0x000000ffff137224 */ /* 0x000fc800000e0607 */
[----:B------:R-:W-:-:S04]  /*10d0*/  IMAD.WIDE.U32 R6, R19, R26, RZ ;  /* 0x0000001a13067225 */ /* 0x000fc800078e00ff */
[----:B------:R-:W-:-:S04]  /*10e0*/  IMAD.WIDE.U32 R8, P0, R11, R27, R6 ;  /* 0x0000001b0b087225 */ /* 0x000fc80007800006 */
[----:B------:R-:W-:-:S04]  /*10f0*/  IMAD.WIDE.U32 R6, R11, R26, RZ ;  /* 0x0000001a0b067225 */ /* 0x000fc800078e00ff */
[----:B------:R-:W-:Y:S01]  /*1100*/  IMAD.X R11, RZ, RZ, RZ, P0 ;  /* 0x000000ffff0b7224 */ /* 0x000fe200000e06ff */
[----:B------:R-:W-:Y:S01]  /*1110*/  IADD3 RZ, P0, R7, R8, RZ ;  /* 0x0000000807ff7210 */ /* 0x000fe20007f1e0ff */
[----:B------:R-:W-:-:S04]  /*1120*/  IMAD.MOV.U32 R10, RZ, RZ, R9 ;  /* 0x000000ffff0a7224 */ /* 0x000fc800078e0009 */
[----:B------:R-:W-:-:S08]  /*1130*/  IMAD.WIDE.U32.X R6, R19, R27, R10, P0 ;  /* 0x0000001b13067225 */ /* 0x000fd000000e040a */
.L_x_13:
[----:B0-----:R-:W-:Y:S01]  /*1140*/  SHF.R.U64 R6, R6, R25, R7 ;  /* 0x0000001906067219 */ /* 0x001fe20000001207 */
[----:B--2---:R-:W-:Y:S01]  /*1150*/  VIADD R7, R21, 0xffffffff ;  /* 0xffffffff15077836 */ /* 0x004fe20000000000 */
[----:B------:R-:W-:Y:S01]  /*1160*/  LOP3.LUT R13, R32, R13, RZ, 0xc0, !PT ;  /* 0x0000000d200d7212 */ /* 0x000fe200078ec0ff */
[----:B------:R-:W-:Y:S02]  /*1170*/  IMAD.MOV R18, RZ, RZ, -R18 ;  /* 0x000000ffff127224 */ /* 0x000fe400078e0a12 */
[----:B------:R-:W-:Y:S01]  /*1180*/  IMAD.MOV R8, RZ, RZ, -R6 ;  /* 0x000000ffff087224 */ /* 0x000fe200078e0a06 */
[----:B------:R-:W-:Y:S01]  /*1190*/  LOP3.LUT R7, R22, R7, RZ, 0xc0, !PT ;  /* 0x0000000716077212 */ /* 0x000fe200078ec0ff */
[----:B------:R-:W-:Y:S02]  /*11a0*/  IMAD R12, R12, R6, R13 ;  /* 0x000000060c0c7224 */ /* 0x000fe400078e020d */
[----:B------:R-:W-:Y:S02]  /*11b0*/  @P1 IMAD R3, R20, R18, R15 ;  /* 0x0000001214031224 */ /* 0x000fe400078e020f */
[----:B-1----:R-:W-:-:S02]  /*11c0*/  IMAD R6, R8, R29, R34 ;  /* 0x0000001d08067224 */ /* 0x002fc400078e0222 */
[----:B------:R-:W-:Y:S02]  /*11d0*/  IMAD R22, R12, R28, R3 ;  /* 0x0000001c0c167224 */ /* 0x000fe400078e0203 */
[----:B------:R-:W-:Y:S02]  /*11e0*/  IMAD R7, R6, R21, R7 ;  /* 0x0000001506077224 */ /* 0x000fe400078e0207 */
[----:B------:R-:W-:Y:S02]  /*11f0*/  IMAD.MOV.U32 R3, RZ, RZ, 0x1 ;  /* 0x00000001ff037424 */ /* 0x000fe400078e00ff */
[----:B------:R-:W-:Y:S01]  /*1200*/  IMAD.MOV.U32 R19, RZ, RZ, R30 ;  /* 0x000000ffff137224 */ /* 0x000fe200078e001e */
[----:B------:R-:W-:Y:S02]  /*1210*/  SEL R18, R7, R22, !P1 ;  /* 0x0000001607127207 */ /* 0x000fe40004800000 */
[----:B------:R-:W-:-:S07]  /*1220*/  SEL R22, R22, R7, !P1 ;  /* 0x0000000716167207 */ /* 0x000fce0004800000 */
.L_x_11:
[----:B------:R-:W-:Y:S05]  /*1230*/  @!P2 BRA `(.L_x_14) ;  /* 0x000000540070a947 */ /* 0x000fea0003800000 */
[----:B------:R-:W-:-:S13]  /*1240*/  ISETP.GT.U32.AND P0, PT, R31, 0x1, PT ;  /* 0x000000011f00780c */ /* 0x000fda0003f04070 */
[----:B------:R-:W-:Y:S05]  /*1250*/  @P0 EXIT ;  /* 0x000000000000094d */ /* 0x000fea0003800000 */
.L_x_15:
[----:B------:R-:W-:-:S08]  /*1260*/  NOP ;  /* 0x0000000000007918 */ /* 0x000fd00000000000 */
[----:B------:R-:W1:Y:S02]  /*1270*/  USETMAXREG.TRY_ALLOC.CTAPOOL UP0, 0xe8 ;  /* 0x000000e8000079c8 */ /* 0x000e640008000600 */
[----:B-1----:R-:W-:-:S13]  /*1280*/  PLOP3.LUT P0, PT, PT, PT, UP0, 0x80, 0x0 ;  /* 0x000000000000781c */ /* 0x002fda0003f0f008 */
[----:B------:R-:W-:Y:S05]  /*1290*/  @!P0 BRA `(.L_x_15) ;  /* 0xfffffffc00f08947 */ /* 0x000fea000383ffff */
[----:B------:R-:W-:-:S13]  /*12a0*/  LOP3.LUT P0, RZ, R3, 0xff, RZ, 0xc0, !PT ;  /* 0x000000ff03ff7812 */ /* 0x000fda000780c0ff */
[----:B------:R-:W-:Y:S05]  /*12b0*/  @!P0 EXIT ;  /* 0x000000000000894d */ /* 0x000fea0003800000 */
[----:B------:R-:W2:Y:S01]  /*12c0*/  LDL.64 R8, [R1] ;  /* 0x0000000001087983 */ /* 0x000ea20000100a00 */
[----:B------:R-:W-:Y:S01]  /*12d0*/  SHF.R.S32.HI R4, RZ, 0x1f, R5 ;  /* 0x0000001fff047819 */ /* 0x000fe20000011405 */
[----:B------:R-:W1:Y:S01]  /*12e0*/  S2UR UR4, SR_CgaCtaId ;  /* 0x00000000000479c3 */ /* 0x000e620000008800 */
[----:B------:R-:W-:Y:S01]  /*12f0*/  UISETP.LT.AND UP0, UPT, UR40, 0x1, UPT ;  /* 0x000000012800788c */ /* 0x000fe2000bf01270 */
[----:B------:R-:W-:Y:S01]  /*1300*/  LOP3.LUT R102, R23, 0x1, RZ, 0xfc, !PT ;  /* 0x0000000117667812 */ /* 0x000fe200078efcff */
[----:B------:R-:W-:Y:S01]  /*1310*/  UIADD3 UR5, UR43, -0x1, URZ ;  /* 0xffffffff2b057890 */ /* 0x000fe2000fffe03f */
[CC--:B------:R-:W-:Y:S01]  /*1320*/  LEA.HI R3, R4.reuse, R5.reuse, RZ, 0x2 ;  /* 0x0000000504037211 */ /* 0x0c0fe200078f10ff */
[----:B------:R-:W-:Y:S01]  /*1330*/  USEL UR42, UR40, 0x1, UP0 ;  /* 0x00000001282a7887 */ /* 0x000fe20008000000 */
[----:B------:R-:W-:Y:S01]  /*1340*/  LEA.HI R4, R4, R5, RZ, 0x5 ;  /* 0x0000000504047211 */ /* 0x000fe200078f28ff */
[----:B------:R-:W-:Y:S01]  /*1350*/  UMOV UR41, 0x400 ;  /* 0x0000040000297882 */ /* 0x000fe20000000000 */
[--C-:B------:R-:W-:Y:S01]  /*1360*/  SHF.R.S32.HI R90, RZ, 0x2, R3.reuse ;  /* 0x00000002ff5a7819 */ /* 0x100fe20000011403 */
[----:B------:R-:W3:Y:S01]  /*1370*/  LDC R96, c[0x0][0x658] ;  /* 0x00019600ff607b82 */ /* 0x000ee20000000800 */
[----:B------:R-:W-:Y:S01]  /*1380*/  SHF.R.S32.HI R7, RZ, 0x1f, R3 ;  /* 0x0000001fff077819 */ /* 0x000fe20000011403 */
[----:B------:R-:W-:Y:S01]  /*1390*/  UISETP.NE.AND UP0, UPT, UR5, URZ, UPT ;  /* 0x0000003f0500728c */ /* 0x000fe2000bf05270 */
[----:B------:R-:W-:Y:S01]  /*13a0*/  LOP3.LUT R6, R3, 0xfffffffc, RZ, 0xc0, !PT ;  /* 0xfffffffc03067812 */ /* 0x000fe200078ec0ff */
[----:B------:R-:W-:Y:S01]  /*13b0*/  ULDC UR6, c[0x0][0x284] ;  /* 0x0000a10000067ab9 */ /* 0x000fe20000000800 */
[----:B------:R-:W-:Y:S01]  /*13c0*/  LEA.HI R7, R7, R90, RZ, 0x3 ;  /* 0x0000005a07077211 */ /* 0x000fe200078f18ff */
[----:B------:R-:W-:Y:S01]  /*13d0*/  USHF.L.U32 UR45, UR40, 0x1, URZ ;  /* 0x00000001282d7899 */ /* 0x000fe2000800063f */
[----:B------:R-:W-:Y:S01]  /*13e0*/  SHF.R.S32.HI R3, RZ, 0x5, R4 ;  /* 0x00000005ff037819 */ /* 0x000fe20000011404 */
[----:B------:R-:W4:Y:S01]  /*13f0*/  LDC.64 R94, c[0x0][0x5c8] ;  /* 0x00017200ff5e7b82 */ /* 0x000f220000000a00 */
[----:B------:R-:W-:Y:S01]  /*1400*/  LOP3.LUT R7, R7, 0xfffffff8, RZ, 0xc0, !PT ;  /* 0xfffffff807077812 */ /* 0x000fe200078ec0ff */
[----:B------:R-:W-:Y:S01]  /*1410*/  IMAD.IADD R6, R5, 0x1, -R6 ;  /* 0x0000000105067824 */ /* 0x000fe200078e0a06 */
[----:B------:R-:W-:Y:S01]  /*1420*/  UIADD3 UR42, -UR42, UR40, URZ ;  /* 0x000000282a2a7290 */ /* 0x000fe2000fffe13f */
[----:B------:R-:W-:-:S02]  /*1430*/  IMAD.MOV.U32 R5, RZ, RZ, 0x1 ;  /* 0x00000001ff057424 */ /* 0x000fc400078e00ff */
[----:B------:R-:W-:Y:S01]  /*1440*/  IMAD.IADD R90, R90, 0x1, -R7 ;  /* 0x000000015a5a7824 */ /* 0x000fe200078e0a07 */
[----:B-1----:R-:W-:Y:S01]  /*1450*/  ULEA UR41, UR4, UR41, 0x18 ;  /* 0x0000002904297291 */ /* 0x002fe2000f8ec03f */
[----:B------:R-:W1:Y:S01]  /*1460*/  LDC R97, c[0x0][0x288] ;  /* 0x0000a200ff617b82 */ /* 0x000e620000000800 */
[----:B------:R-:W-:Y:S01]  /*1470*/  USHF.L.U32 UR4, UR5, 0x3, URZ ;  /* 0x0000000305047899 */ /* 0x000fe2000800063f */
[--C-:B------:R-:W-:Y:S01]  /*1480*/  IMAD R101, R3, -0x10, -R90.reuse ;  /* 0xfffffff003657824 */ /* 0x100fe200078e0a5a */
[--C-:B------:R-:W-:Y:S01]  /*1490*/  SHF.R.S32.HI R91, RZ, 0x1f, R90.reuse ;  /* 0x0000001fff5b7819 */ /* 0x100fe2000001145a */
[----:B------:R-:W-:Y:S01]  /*14a0*/  USEL UR5, URZ, 0x1, UP0 ;  /* 0x000000013f057887 */ /* 0x000fe20008000000 */
[----:B------:R-:W-:Y:S01]  /*14b0*/  IMAD.SHL.U32 R92, R6, 0x2, RZ ;  /* 0x00000002065c7824 */ /* 0x000fe200078e00ff */
[----:B------:R-:W-:Y:S01]  /*14c0*/  UIADD3 UR46, UR41, 0xa0, URZ ;  /* 0x000000a0292e7890 */ /* 0x000fe2000fffe03f */
[----:B------:R-:W-:Y:S01]  /*14d0*/  VIADD R101, R101, UR6 ;  /* 0x0000000665657c36 */ /* 0x000fe20008000000 */
[----:B------:R-:W0:Y:S01]  /*14e0*/  LDC R99, c[0x0][0x600] ;  /* 0x00018000ff637b82 */ /* 0x000e220000000800 */
[----:B------:R-:W-:Y:S01]  /*14f0*/  IMAD.WIDE R90, R3, 0x10, R90 ;  /* 0x00000010035a7825 */ /* 0x000fe200078e025a */
[----:B------:R-:W-:Y:S01]  /*1500*/  ULOP3.LUT UR4, UR4, 0x8, URZ, 0xc0, !UPT ;  /* 0x0000000804047892 */ /* 0x000fe2000f8ec03f */
[----:B------:R-:W-:Y:S01]  /*1510*/  SHF.R.S32.HI R93, RZ, 0x1f, R92 ;  /* 0x0000001fff5d7819 */ /* 0x000fe2000001145c */
[----:B------:R-:W-:Y:S01]  /*1520*/  ULEA UR43, UR43, UR46, 0x3 ;  /* 0x0000002e2b2b7291 */ /* 0x000fe2000f8e183f */
[----:B------:R-:W-:Y:S01]  /*1530*/  IMAD.MOV.U32 R3, RZ, RZ, -0x1 ;  /* 0xffffffffff037424 */ /* 0x000fe200078e00ff */
[----:B------:R-:W-:Y:S01]  /*1540*/  ULOP3.LUT UR47, UR4, 0x8, URZ, 0x3c, !UPT ;  /* 0x00000008042f7892 */ /* 0x000fe2000f8e3c3f */
[----:B------:R-:W-:Y:S01]  /*1550*/  IMAD.U32 R103, RZ, RZ, UR5 ;  /* 0x00000005ff677e24 */ /* 0x000fe2000f8e00ff */
[C---:B----4-:R-:W-:Y:S01]  /*1560*/  SHF.L.U64.HI R95, R94.reuse, 0x3, R95 ;  /* 0x000000035e5f7819 */ /* 0x050fe2000001025f */
[----:B------:R-:W-:Y:S01]  /*1570*/  IMAD.SHL.U32 R94, R94, 0x8, RZ ;  /* 0x000000085e5e7824 */ /* 0x000fe200078e00ff */
[-C--:B---3--:R-:W-:Y:S01]  /*1580*/  SHF.L.U32 R3, R3, R96.reuse, RZ ;  /* 0x0000006003037219 */ /* 0x088fe200000006ff */
[----:B------:R-:W-:Y:S01]  /*1590*/  ULOP3.LUT UR44, UR4, 0x18, URZ, 0x3c, !UPT ;  /* 0x00000018042c7892 */ /* 0x000fe2000f8e3c3f */
[----:B------:R-:W-:-:S02]  /*15a0*/  SHF.L.U32 R96, R5, R96, RZ ;  /* 0x0000006005607219 */ /* 0x000fc400000006ff */
[----:B------:R-:W-:Y:S01]  /*15b0*/  LOP3.LUT R100, RZ, R3, RZ, 0x33, !PT ;  /* 0x00000003ff647212 */ /* 0x000fe200078e33ff */
[----:B-1----:R-:W-:Y:S02]  /*15c0*/  IMAD R97, R6, -0x2, R97 ;  /* 0xfffffffe06617824 */ /* 0x002fe400078e0261 */
[----:B0-----:R-:W-:Y:S01]  /*15d0*/  VIADD R99, R99, 0xffffffff ;  /* 0xffffffff63637836 */ /* 0x001fe20000000000 */
[----:B--2---:R-:W-:-:S07]  /*15e0*/  SHF.L.U64.HI R98, R8, 0x1, R0 ;  /* 0x0000000108627819 */ /* 0x004fce0000010200 */
.L_x_163:
[----:B------:R-:W-:-:S04]  /*15f0*/  SHF.L.U32 R0, R103, 0x1f, RZ ;  /* 0x0000001f67007819 */ /* 0x000fc800000006ff */
[----:B------:R-:W0:Y:S02]  /*1600*/  SYNCS.PHASECHK.TRANS64.TRYWAIT P0, [UR43+-0x8], R0 ;  /* 0xfffff800ff0075a7 */ /* 0x000e24000800016b */
[----:B01-34-:R-:W-:Y:S05]  /*1610*/  @!P0 BRA `(.L_x_16) ;  /* 0x0000006400148947 */ /* 0x01bfea0003800000 */
.L_x_190:
[----:B------:R-:W-:Y:S02]  /*1620*/  ULDC UR4, c[0x0][0x28c] ;  /* 0x0000a30000047ab9 */ /* 0x000fe40000000800 */
[----:B------:R-:W-:-:S13]  /*1630*/  ISETP.LT.AND P0, PT, RZ, UR4, PT ;  /* 0x00000004ff007c0c */ /* 0x000fda000bf01270 */
[----:B------:R-:W-:Y:S05]  /*1640*/  @P0 BRA `(.L_x_17) ;  /* 0x0000000000400947 */ /* 0x000fea0003800000 */
[----:B0-----:R-:W-:Y:S01]  /*1650*/  MOV R0, 0x0 ;  /* 0x0000000000007802 */ /* 0x001fe20000000f00 */
[----:B------:R-:W-:Y:S01]  /*1660*/  ULDC.64 UR4, c[0x4][0x68] ;  /* 0x01001a0000047ab9 */ /* 0x000fe20000000a00 */
[----:B------:R-:W-:Y:S01]  /*1670*/  ULDC.64 UR6, c[0x4][0x8] ;  /* 0x0100020000067ab9 */ /* 0x000fe20000000a00 */
[----:B------:R-:W-:Y:S01]  /*1680*/  IMAD.U32 R4, RZ, RZ, UR4 ;  /* 0x00000004ff047e24 */ /* 0x000fe2000f8e00ff */
[----:B------:R0:W1:Y:S01]  /*1690*/  LDC.64 R14, c[0x4][R0] ;  /* 0x01000000000e7b82 */ /* 0x0000620000000a00 */
[----:B------:R-:W-:Y:S01]  /*16a0*/  IMAD.U32 R5, RZ, RZ, UR5 ;  /* 0x00000005ff057e24 */ /* 0x000fe2000f8e00ff */
[----:B------:R-:W-:Y:S01]  /*16b0*/  ULDC.64 UR4, c[0x4][0x70] ;  /* 0x01001c0000047ab9 */ /* 0x000fe20000000a00 */
[----:B------:R-:W-:Y:S02]  /*16c0*/  IMAD.U32 R10, RZ, RZ, UR6 ;  /* 0x00000006ff0a7e24 */ /* 0x000fe4000f8e00ff */
[----:B------:R-:W-:Y:S02]  /*16d0*/  IMAD.U32 R6, RZ, RZ, UR4 ;  /* 0x00000004ff067e24 */ /* 0x000fe4000f8e00ff */
[----:B------:R-:W-:-:S02]  /*16e0*/  IMAD.U32 R7, RZ, RZ, UR5 ;  /* 0x00000005ff077e24 */ /* 0x000fc4000f8e00ff */
[----:B------:R-:W-:Y:S02]  /*16f0*/  IMAD.U32 R11, RZ, RZ, UR7 ;  /* 0x00000007ff0b7e24 */ /* 0x000fe4000f8e00ff */
[----:B------:R-:W-:Y:S02]  /*1700*/  IMAD.MOV.U32 R8, RZ, RZ, 0x1e1 ;  /* 0x000001e1ff087424 */ /* 0x000fe400078e00ff */
[----:B------:R-:W-:Y:S02]  /*1710*/  IMAD.MOV.U32 R12, RZ, RZ, 0x1 ;  /* 0x00000001ff0c7424 */ /* 0x000fe400078e00ff */
[----:B0-----:R-:W-:-:S07]  /*1720*/  IMAD.MOV.U32 R13, RZ, RZ, RZ ;  /* 0x000000ffff0d7224 */ /* 0x001fce00078e00ff */
[----:B------:R-:W-:-:S07]  /*1730*/  LEPC R20, `(.L_x_17) ;  /* 0x000000001014794e */ /* 0x000fce0000000000 */
[----:B-1---5:R-:W-:Y:S05]  /*1740*/  CALL.ABS.NOINC R14 ;  /* 0x000000000e007343 */ /* 0x022fea0003c00000 */
.L_x_17:
[----:B------:R-:W-:-:S13]  /*1750*/  ISETP.NE.AND P0, PT, R102, 0x3, PT ;  /* 0x000000036600780c */ /* 0x000fda0003f05270 */
[----:B------:R-:W-:Y:S05]  /*1760*/  @!P0 BRA `(.L_x_18) ;  /* 0x0000000000048947 */ /* 0x000fea0003800000 */
[----:B------:R-:W-:Y:S01]  /*1770*/  BPT.TRAP 0x1 ;  /* 0x000000040000795c */ /* 0x000fe20000300000 */
.L_x_18:
[----:B0-----:R-:W-:Y:S02]  /*1780*/  IMAD.U32 R3, RZ, RZ, UR38 ;  /* 0x00000026ff037e24 */ /* 0x001fe4000f8e00ff */
[----:B------:R-:W-:-:S03]  /*1790*/  IMAD.U32 R0, RZ, RZ, UR39 ;  /* 0x00000027ff007e24 */ /* 0x000fc6000f8e00ff */
[----:B------:R-:W-:Y:S02]  /*17a0*/  LEA R3, R3, UR41, 0x3 ;  /* 0x0000002903037c11 */ /* 0x000fe4000f8e18ff */
[----:B------:R-:W-:-:S04]  /*17b0*/  SHF.L.U32 R0, R0, 0x1f, RZ ;  /* 0x0000001f00007819 */ /* 0x000fc800000006ff */
[----:B------:R0:W1:Y:S01]  /*17c0*/  SYNCS.PHASECHK.TRANS64.TRYWAIT P1, [R3+URZ], R0 ;  /* 0x00000000030075a7 */ /* 0x000062000802017f */
[----:B------:R-:W-:Y:S05]  /*17d0*/  @!P0 BRA `(.L_x_19) ;  /* 0x0000000000048947 */ /* 0x000fea0003800000 */
[----:B------:R-:W-:Y:S01]  /*17e0*/  BPT.TRAP 0x1 ;  /* 0x000000040000795c */ /* 0x000fe20000300000 */
.L_x_19:
[----:B------:R-:W-:-:S05]  /*17f0*/  IMAD.U32 R4, RZ, RZ, UR42 ;  /* 0x0000002aff047e24 */ /* 0x000fca000f8e00ff */
[----:B------:R-:W-:Y:S01]  /*1800*/  ISETP.GE.AND P2, PT, R4, 0x1, PT ;  /* 0x000000010400780c */ /* 0x000fe20003f46270 */
[----:B-1----:R-:W-:-:S12]  /*1810*/  @P1 BRA `(.L_x_20) ;  /* 0x0000000000081947 */ /* 0x002fd80003800000 */
[----:B------:R-:W1:Y:S02]  /*1820*/  SYNCS.PHASECHK.TRANS64.TRYWAIT P1, [R3+URZ], R0 ;  /* 0x00000000030075a7 */ /* 0x000e64000802017f */
[----:B-1----:R-:W-:Y:S05]  /*1830*/  @!P1 BRA `(.L_x_21) ;  /* 0x0000006000a49947 */ /* 0x002fea0003800000 */
.L_x_20:
[----:B------:R-:W-:Y:S05]  /*1840*/  WARPSYNC.ALL ;  /* 0x0000000000007948 */ /* 0x000fea0003800000 */
[----:B------:R-:W-:Y:S01]  /*1850*/  UIADD3 UR4, UR41, 0x180, URZ ;  /* 0x0000018029047890 */ /* 0x000fe2000fffe03f */
[----:B------:R-:W-:Y:S01]  /*1860*/  WARPGROUP.ARRIVE ;  /* 0x00000000000079c5 */ /* 0x000fe20000000000 */
[----:B------:R-:W-:Y:S02]  /*1870*/  UIADD3 UR5, UR41, 0x12180, URZ ;  /* 0x0001218029057890 */ /* 0x000fe4000fffe03f */
[----:B------:R-:W-:Y:S02]  /*1880*/  USHF.R.U32.HI UR4, URZ, 0x4, UR4 ;  /* 0x000000043f047899 */ /* 0x000fe40008011604 */
[----:B------:R-:W-:-:S02]  /*1890*/  USHF.R.U32.HI UR5, URZ, 0x4, UR5 ;  /* 0x000000043f057899 */ /* 0x000fc40008011605 */
[----:B------:R-:W-:Y:S02]  /*18a0*/  ULOP3.LUT UR4, UR4, 0x3fff, URZ, 0xc0, !UPT ;  /* 0x00003fff04047892 */ /* 0x000fe4000f8ec03f */
[----:B------:R-:W-:Y:S02]  /*18b0*/  ULOP3.LUT UR5, UR5, 0x3fff, URZ, 0xc0, !UPT ;  /* 0x00003fff05057892 */ /* 0x000fe4000f8ec03f */
[----:B------:R-:W-:Y:S02]  /*18c0*/  ULOP3.LUT UR8, UR4, 0x10000, URZ, 0xfc, !UPT ;  /* 0x0001000004087892 */ /* 0x000fe4000f8efc3f */
[----:B------:R-:W-:Y:S02]  /*18d0*/  ULOP3.LUT UR9, UR5, 0x10000, URZ, 0xfc, !UPT ;  /* 0x0001000005097892 */ /* 0x000fe4000f8efc3f */
[----:B------:R-:W-:Y:S02]  /*18e0*/  ULEA UR10, UR38, UR8, 0x9 ;  /* 0x00000008260a7291 */ /* 0x000fe4000f8e483f */
[----:B------:R-:W-:Y:S01]  /*18f0*/  ULEA UR11, UR38, UR9, 0xa ;  /* 0x00000009260b7291 */ /* 0x000fe2000f8e503f */
[----:B------:R-:W-:Y:S01]  /*1900*/  UMOV UR5, 0x40000040 ;  /* 0x4000004000057882 */ /* 0x000fe20000000000 */
[----:B------:R-:W-:-:S03]  /*1910*/  UMOV UR7, 0x40000040 ;  /* 0x4000004000077882 */ /* 0x000fc60000000000 */
[----:B------:R-:W-:Y:S02]  /*1920*/  UMOV UR4, UR10 ;  /* 0x0000000a00047c82 */ /* 0x000fe40008000000 */
[----:B------:R-:W-:Y:S02]  /*1930*/  UMOV UR6, UR11 ;  /* 0x0000000b00067c82 */ /* 0x000fe40008000000 */
[----:B------:R-:W-:Y:S01]  /*1940*/  HGMMA.64x128x16.F32 R24, gdesc[UR4], RZ, !UPT, gsb0 ;  /* 0x01e00000041879f0 */ /* 0x000fe2000c0008ff */
[----:B------:R-:W-:Y:S02]  /*1950*/  UIADD3 UR4, UR10, 0x2, URZ ;  /* 0x000000020a047890 */ /* 0x000fe4000fffe03f */
[----:B------:R-:W-:Y:S01]  /*1960*/  UIADD3 UR6, UR11, 0x2, URZ ;  /* 0x000000020b067890 */ /* 0x000fe2000fffe03f */
[----:B------:R-:W-:Y:S01]  /*1970*/  UMOV UR5, 0x40000040 ;  /* 0x4000004000057882 */ /* 0x000fe20000000000 */
[----:B------:R-:W-:Y:S01]  /*1980*/  UMOV UR7, 0x40000040 ;  /* 0x4000004000077882 */ /* 0x000fe20000000000 */
[----:B------:R-:W-:-:S02]  /*1990*/  WARPGROUP.DEPBAR.LE gsb0, 0x0 ;  /* 0x00008000000079c5 */ /* 0x000fc40000010000 */
[----:B------:R-:W-:-:S06]  /*19a0*/  WARPGROUP.ARRIVE ;  /* 0x00000000000079c5 */ /* 0x000fcc0000000000 */
[----:B------:R-:W-:Y:S01]  /*19b0*/  HGMMA.64x128x16.F32 R24, gdesc[UR4], R24, gsb0 ;  /* 0x01e00000041879f0 */ /* 0x000fe20008000818 */
[----:B------:R-:W-:Y:S02]  /*19c0*/  UIADD3 UR4, UR10, 0x4, URZ ;  /* 0x000000040a047890 */ /* 0x000fe4000fffe03f */
[----:B------:R-:W-:Y:S01]  /*19d0*/  UIADD3 UR6, UR11, 0x4, URZ ;  /* 0x000000040b067890 */ /* 0x000fe2000fffe03f */
[----:B------:R-:W-:Y:S01]  /*19e0*/  UMOV UR5, 0x40000040 ;  /* 0x4000004000057882 */ /* 0x000fe20000000000 */
[----:B------:R-:W-:Y:S01]  /*19f0*/  UMOV UR7, 0x40000040 ;  /* 0x4000004000077882 */ /* 0x000fe20000000000 */
[----:B------:R-:W-:Y:S02]  /*1a00*/  WARPGROUP.DEPBAR.LE gsb0, 0x0 ;  /* 0x00008000000079c5 */ /* 0x000fe40000010000 */
        /* <DEDUP_REMOVED lines=8> */
[----:B------:R-:W-:Y:S03]  /*1a90*/  HGMMA.64x128x16.F32 R24, gdesc[UR4], R24, gsb0 ;  /* 0x01e00000041879f0 */ /* 0x000fe60008000818 */
[----:B------:R-:W-:Y:S02]  /*1aa0*/  WARPGROUP.DEPBAR.LE gsb0, 0x0 ;  /* 0x00008000000079c5 */ /* 0x000fe40000010000 */
[----:B------:R-:W-:Y:S05]  /*1ab0*/  @!P2 BRA `(.L_x_22) ;  /* 0x000000040010a947 */ /* 0x000fea0003800000 */
[----:B------:R-:W-:Y:S01]  /*1ac0*/  UIADD3 UR4, UR38, 0x1, URZ ;  /* 0x0000000126047890 */ /* 0x000fe2000fffe03f */
[----:B01----:R-:W-:Y:S01]  /*1ad0*/  IMAD.U32 R0, RZ, RZ, UR42 ;  /* 0x0000002aff007e24 */ /* 0x003fe2000f8e00ff */
[----:B------:R-:W-:Y:S02]  /*1ae0*/  UMOV UR11, UR38 ;  /* 0x00000026000b7c82 */ /* 0x000fe40008000000 */
[----:B------:R-:W-:-:S04]  /*1af0*/  UISETP.NE.AND UP0, UPT, UR4, 0x9, UPT ;  /* 0x000000090400788c */ /* 0x000fc8000bf05270 */
[----:B------:R-:W-:Y:S02]  /*1b00*/  USEL UR5, URZ, 0x1, UP0 ;  /* 0x000000013f057887 */ /* 0x000fe40008000000 */
[----:B------:R-:W-:Y:S02]  /*1b10*/  USEL UR10, UR4, URZ, UP0 ;  /* 0x0000003f040a7287 */ /* 0x000fe40008000000 */
[----:B------:R-:W-:-:S06]  /*1b20*/  ULOP3.LUT UR5, UR39, UR5, URZ, 0x3c, !UPT ;  /* 0x0000000527057292 */ /* 0x000fcc000f8e3c3f */
[----:B------:R-:W-:-:S07]  /*1b30*/  IMAD.U32 R5, RZ, RZ, UR5 ;  /* 0x00000005ff057e24 */ /* 0x000fce000f8e00ff */
.L_x_29:
[----:B01----:R-:W-:Y:S05]  /*1b40*/  @!P0 BRA `(.L_x_23) ;  /* 0x0000000000048947 */ /* 0x003fea0003800000 */
[----:B------:R-:W-:Y:S01]  /*1b50*/  BPT.TRAP 0x1 ;  /* 0x000000040000795c */ /* 0x000fe20000300000 */
.L_x_23:
[----:B------:R-:W-:Y:S01]  /*1b60*/  ULEA UR4, UR10, UR41, 0x3 ;  /* 0x000000290a047291 */ /* 0x000fe2000f8e183f */
[----:B------:R-:W-:-:S08]  /*1b70*/  SHF.L.U32 R3, R5, 0x1f, RZ ;  /* 0x0000001f05037819 */ /* 0x000fd000000006ff */
[----:B------:R0:W1:Y:S01]  /*1b80*/  SYNCS.PHASECHK.TRANS64.TRYWAIT P1, [UR4], R3 ;  /* 0x00000003ff0075a7 */ /* 0x0000620008020144 */
[----:B------:R-:W-:Y:S05]  /*1b90*/  @!P0 BRA `(.L_x_24) ;  /* 0x0000000000048947 */ /* 0x000fea0003800000 */
[----:B------:R-:W-:Y:S01]  /*1ba0*/  BPT.TRAP 0x1 ;  /* 0x000000040000795c */ /* 0x000fe20000300000 */
.L_x_24:
[----:B-1----:R-:W-:Y:S05]  /*1bb0*/  @P1 BRA `(.L_x_25) ;  /* 0x0000000000081947 */ /* 0x002fea0003800000 */
[----:B------:R-:W1:Y:S02]  /*1bc0*/  SYNCS.PHASECHK.TRANS64.TRYWAIT P1, [UR4], R3 ;  /* 0x00000003ff0075a7 */ /* 0x000e640008020144 */
[----:B-1----:R-:W-:Y:S05]  /*1bd0*/  @!P1 BRA `(.L_x_26) ;  /* 0x0000005c00d09947 */ /* 0x002fea0003800000 */
.L_x_25:
[----:B------:R-:W-:Y:S01]  /*1be0*/  ULEA UR12, UR10, UR8, 0x9 ;  /* 0x000000080a0c7291 */ /* 0x000fe2000f8e483f */
[----:B------:R-:W-:Y:S01]  /*1bf0*/  WARPGROUP.ARRIVE ;  /* 0x00000000000079c5 */ /* 0x000fe20000000000 */
[----:B------:R-:W-:Y:S01]  /*1c00*/  ULEA UR13, UR10, UR9, 0xa ;  /* 0x000000090a0d7291 */ /* 0x000fe2000f8e503f */
[----:B------:R-:W-:Y:S01]  /*1c10*/  UMOV UR5, 0x40000040 ;  /* 0x4000004000057882 */ /* 0x000fe20000000000 */
[----:B------:R-:W-:-:S03]  /*1c20*/  UMOV UR7, 0x40000040 ;  /* 0x4000004000077882 */ /* 0x000fc60000000000 */
[----:B------:R-:W-:Y:S02]  /*1c30*/  UMOV UR4, UR12 ;  /* 0x0000000c00047c82 */ /* 0x000fe40008000000 */
[----:B------:R-:W-:Y:S02]  /*1c40*/  UMOV UR6, UR13 ;  /* 0x0000000d00067c82 */ /* 0x000fe40008000000 */
[----:B------:R-:W-:Y:S01]  /*1c50*/  HGMMA.64x128x16.F32 R24, gdesc[UR4], R24, gsb0 ;  /* 0x01e00000041879f0 */ /* 0x000fe20008000818 */
        /* <DEDUP_REMOVED lines=23> */
[----:B------:R-:W-:Y:S01]  /*1dd0*/  BPT.TRAP 0x1 ;  /* 0x000000040000795c */ /* 0x000fe20000300000 */
.L_x_27:
[----:B------:R-:W-:Y:S01]  /*1de0*/  ULEA UR4, UR11, UR41, 0x3 ;  /* 0x000000290b047291 */ /* 0x000fe2000f8e183f */
[----:B------:R-:W-:-:S03]  /*1df0*/  ISETP.GT.U32.AND P1, PT, R23, 0x1, PT ;  /* 0x000000011700780c */ /* 0x000fc60003f24070 */
[----:B------:R-:W-:-:S04]  /*1e00*/  UIADD3 UR4, UR4, 0x48, URZ ;  /* 0x0000004804047890 */ /* 0x000fc8000fffe03f */
[----:B------:R-:W-:-:S09]  /*1e10*/  UPRMT UR4, URZ, 0x654, UR4 ;  /* 0x000006543f047896 */ /* 0x000fd20008000004 */
[----:B------:R-:W-:Y:S01]  /*1e20*/  SYNCS.ARRIVE.TRANS64.RED.A1T0 RZ, [UR4], RZ ;  /* 0x000000ffffff79a7 */ /* 0x000fe20008100404 */
[----:B------:R-:W-:Y:S05]  /*1e30*/  @P1 BRA `(.L_x_28) ;  /* 0x0000000000041947 */ /* 0x000fea0003800000 */
[----:B------:R-:W-:Y:S01]  /*1e40*/  BPT.TRAP 0x1 ;  /* 0x000000040000795c */ /* 0x000fe20000300000 */
.L_x_28:
[----:B------:R-:W-:Y:S01]  /*1e50*/  UIADD3 UR10, UR10, 0x1, URZ ;  /* 0x000000010a0a7890 */ /* 0x000fe2000fffe03f */
[C---:B------:R-:W-:Y:S01]  /*1e60*/  ISETP.GT.AND P1, PT, R0.reuse, 0x1, PT ;  /* 0x000000010000780c */ /* 0x040fe20003f24270 */
[----:B------:R-:W-:Y:S01]  /*1e70*/  UIADD3 UR11, UR11, 0x1, URZ ;  /* 0x000000010b0b7890 */ /* 0x000fe2000fffe03f */
[----:B------:R-:W-:Y:S01]  /*1e80*/  VIADD R0, R0, 0xffffffff ;  /* 0xffffffff00007836 */ /* 0x000fe20000000000 */
[----:B------:R-:W-:Y:S02]  /*1e90*/  UISETP.NE.AND UP0, UPT, UR10, 0x9, UPT ;  /* 0x000000090a00788c */ /* 0x000fe4000bf05270 */
[----:B------:R-:W-:Y:S02]  /*1ea0*/  UISETP.NE.AND UP1, UPT, UR11, 0x9, UPT ;  /* 0x000000090b00788c */ /* 0x000fe4000bf25270 */
[----:B------:R-:W-:Y:S02]  /*1eb0*/  USEL UR4, URZ, 0x1, UP0 ;  /* 0x000000013f047887 */ /* 0x000fe40008000000 */
[----:B------:R-:W-:-:S02]  /*1ec0*/  USEL UR10, UR10, URZ, UP0 ;  /* 0x0000003f0a0a7287 */ /* 0x000fc40008000000 */
[----:B------:R-:W-:Y:S02]  /*1ed0*/  USEL UR11, UR11, URZ, UP1 ;  /* 0x0000003f0b0b7287 */ /* 0x000fe40008800000 */
[----:B------:R-:W-:Y:S01]  /*1ee0*/  LOP3.LUT R5, R5, UR4, RZ, 0x3c, !PT ;  /* 0x0000000405057c12 */ /* 0x000fe2000f8e3cff */
[----:B------:R-:W-:Y:S09]  /*1ef0*/  @P1 BRA `(.L_x_29) ;  /* 0xfffffffc00101947 */ /* 0x000ff2000383ffff */
.L_x_22:
[----:B01----:R-:W0:Y:S01]  /*1f00*/  LDC R0, c[0x0][0x28c] ;  /* 0x0000a300ff007b82 */ /* 0x003e220000000800 */
[----:B------:R-:W-:-:S04]  /*1f10*/  IMAD.U32 R3, RZ, RZ, UR47 ;  /* 0x0000002fff037e24 */ /* 0x000fc8000f8e00ff */
[----:B------:R1:W-:Y:S01]  /*1f20*/  SYNCS.ARRIVE.TRANS64.A1T0 RZ, [R3+UR46], RZ ;  /* 0x000000ff03ff79a7 */ /* 0x0003e2000810002e */
[----:B0-----:R-:W-:-:S13]  /*1f30*/  ISETP.GE.AND P1, PT, R0, 0x1, PT ;  /* 0x000000010000780c */ /* 0x001fda0003f26270 */
[----:B-1----:R-:W-:Y:S05]  /*1f40*/  @!P1 BRA `(.L_x_30) ;  /* 0x0000000000349947 */ /* 0x002fea0003800000 */
[----:B------:R-:W-:Y:S05]  /*1f50*/  @!P0 BRA `(.L_x_31) ;  /* 0x0000000000048947 */ /* 0x000fea0003800000 */
[----:B------:R-:W-:Y:S01]  /*1f60*/  BPT.TRAP 0x1 ;  /* 0x000000040000795c */ /* 0x000fe20000300000 */
.L_x_31:
[----:B------:R-:W-:Y:S01]  /*1f70*/  UIADD3 UR6, UR38, UR42, URZ ;  /* 0x0000002a26067290 */ /* 0x000fe2000fffe03f */
[----:B------:R-:W-:-:S03]  /*1f80*/  ISETP.GT.U32.AND P0, PT, R23, 0x1, PT ;  /* 0x000000011700780c */ /* 0x000fc60003f04070 */
[----:B------:R-:W-:-:S04]  /*1f90*/  UIMAD.WIDE.U32 UR4, UR6, 0x38e38e39, URZ ;  /* 0x38e38e39060478a5 */ /* 0x000fc8000f8e003f */
[----:B------:R-:W-:-:S04]  /*1fa0*/  USHF.R.U32.HI UR4, URZ, 0x1, UR5 ;  /* 0x000000013f047899 */ /* 0x000fc80008011605 */
[----:B------:R-:W-:-:S04]  /*1fb0*/  UIMAD UR6, UR4, -0x9, UR6 ;  /* 0xfffffff7040678a4 */ /* 0x000fc8000f8e0206 */
[----:B------:R-:W-:-:S04]  /*1fc0*/  ULEA UR6, UR6, UR41, 0x3 ;  /* 0x0000002906067291 */ /* 0x000fc8000f8e183f */
[----:B------:R-:W-:-:S04]  /*1fd0*/  UIADD3 UR6, UR6, 0x48, URZ ;  /* 0x0000004806067890 */ /* 0x000fc8000fffe03f */
[----:B------:R-:W-:-:S09]  /*1fe0*/  UPRMT UR6, URZ, 0x654, UR6 ;  /* 0x000006543f067896 */ /* 0x000fd20008000006 */
[----:B------:R-:W-:Y:S01]  /*1ff0*/  SYNCS.ARRIVE.TRANS64.RED.A1T0 RZ, [UR6], RZ ;  /* 0x000000ffffff79a7 */ /* 0x000fe20008100406 */
[----:B------:R-:W-:Y:S05]  /*2000*/  @P0 BRA `(.L_x_30) ;  /* 0x0000000000040947 */ /* 0x000fea0003800000 */
[----:B------:R-:W-:Y:S01]  /*2010*/  BPT.TRAP 0x1 ;  /* 0x000000040000795c */ /* 0x000fe20000300000 */
.L_x_30:
[----:B------:R-:W-:Y:S01]  /*2020*/  SHF.L.U32 R0, R103, 0x1f, RZ ;  /* 0x0000001f67007819 */ /* 0x000fe200000006ff */
[----:B------:R-:W-:Y:S01]  /*2030*/  UIADD3 UR38, UR38, UR45, URZ ;  /* 0x0000002d26267290 */ /* 0x000fe2000fffe03f */
[----:B------:R-:W-:Y:S01]  /*2040*/  SHF.R.S32.HI R9, RZ, 0x1f, R19 ;  /* 0x0000001fff097819 */ /* 0x000fe20000011413 */
[----:B------:R-:W-:Y:S01]  /*2050*/  UISETP.GE.U32.AND UP1, UPT, UR45, 0x9, UPT ;  /* 0x000000092d00788c */ /* 0x000fe2000bf26070 */
[----:B------:R-:W0:Y:S01]  /*2060*/  SYNCS.PHASECHK.TRANS64.TRYWAIT P0, [UR43+0x8], R0 ;  /* 0x00000800ff0075a7 */ /* 0x000e22000800016b */
[----:B------:R-:W-:-:S04]  /*2070*/  UISETP.GT.U32.AND UP0, UPT, UR38, 0x8, UPT ;  /* 0x000000082600788c */ /* 0x000fc8000bf04070 */
[----:B------:R-:W-:-:S04]  /*2080*/  UISETP.LT.U32.AND UP0, UPT, UR45, 0x9, UP0 ;  /* 0x000000092d00788c */ /* 0x000fc80008701070 */
[----:B------:R-:W-:Y:S02]  /*2090*/  USEL UR6, URZ, 0x1, !UP0 ;  /* 0x000000013f067887 */ /* 0x000fe4000c000000 */
[----:B------:R-:W-:Y:S02]  /*20a0*/  @UP1 UIMAD.WIDE.U32 UR4, UR38, 0x38e38e39, URZ ;  /* 0x38e38e39260418a5 */ /* 0x000fe4000f8e003f */
[----:B------:R-:W-:Y:S02]  /*20b0*/  ULOP3.LUT UR39, UR39, UR6, URZ, 0x3c, !UPT ;  /* 0x0000000627277292 */ /* 0x000fe4000f8e3c3f */
[----:B------:R-:W-:-:S04]  /*20c0*/  @UP1 USHF.R.U32.HI UR4, URZ, 0x1, UR5 ;  /* 0x000000013f041899 */ /* 0x000fc80008011605 */
[----:B------:R-:W-:Y:S01]  /*20d0*/  @UP1 ULOP3.LUT UR39, UR39, 0x1, UR4, 0x78, !UPT ;  /* 0x0000000127271892 */ /* 0x000fe2000f8e7804 */
[----:B0-----:R-:W-:Y:S11]  /*20e0*/  @!P0 BRA `(.L_x_32) ;  /* 0x0000005800a48947 */ /* 0x001ff60003800000 */
.L_x_191:
[----:B------:R-:W-:Y:S01]  /*20f0*/  ULDC.64 UR4, c[0x0][0x5d0] ;  /* 0x0001740000047ab9 */ /* 0x000fe20000000a00 */
[----:B------:R-:W-:Y:S01]  /*2100*/  ULDC UR6, c[0x0][0x284] ;  /* 0x0000a10000067ab9 */ /* 0x000fe20000000800 */
[----:B0-----:R-:W-:Y:S02]  /*2110*/  IMAD R0, R9, UR4, RZ ;  /* 0x0000000409007c24 */ /* 0x001fe4000f8e02ff */
[----:B------:R-:W-:Y:S02]  /*2120*/  IMAD.SHL.U32 R12, R18, 0x80, RZ ;  /* 0x00000080120c7824 */ /* 0x000fe400078e00ff */
[C---:B------:R-:W-:Y:S02]  /*2130*/  IMAD R3, R19.reuse, UR5, R0 ;  /* 0x0000000513037c24 */ /* 0x040fe4000f8e0200 */
[----:B------:R-:W-:Y:S01]  /*2140*/  IMAD.SHL.U32 R0, R22, 0x40, RZ ;  /* 0x0000004016007824 */ /* 0x000fe200078e00ff */
[----:B------:R-:W-:Y:S01]  /*2150*/  SHF.R.S32.HI R13, RZ, 0x1f, R12 ;  /* 0x0000001fff0d7819 */ /* 0x000fe2000001140c */
[----:B------:R-:W-:Y:S01]  /*2160*/  IMAD.WIDE.U32 R4, R19, UR4, R92 ;  /* 0x0000000413047c25 */ /* 0x000fe2000f8e005c */
[----:B------:R-:W-:-:S02]  /*2170*/  ULDC.64 UR4, c[0x0][0x5c8] ;  /* 0x0001720000047ab9 */ /* 0x000fc40000000a00 */
[----:B------:R-:W-:Y:S01]  /*2180*/  ISETP.GE.AND P0, PT, R0, UR6, PT ;  /* 0x0000000600007c0c */ /* 0x000fe2000bf06270 */
[----:B------:R-:W-:Y:S01]  /*2190*/  ULDC UR6, c[0x0][0x288] ;  /* 0x0000a20000067ab9 */ /* 0x000fe20000000800 */
[----:B------:R-:W-:Y:S01]  /*21a0*/  IADD3 R4, P1, R12, R4, RZ ;  /* 0x000000040c047210 */ /* 0x000fe20007f3e0ff */
[----:B------:R-:W-:Y:S01]  /*21b0*/  IMAD.WIDE R20, R22, 0x40, R90 ;  /* 0x0000004016147825 */ /* 0x000fe200078e025a */
[----:B------:R-:W-:Y:S02]  /*21c0*/  ISETP.GE.OR P0, PT, R12, UR6, P0 ;  /* 0x000000060c007c0c */ /* 0x000fe40008706670 */
[----:B------:R-:W-:Y:S01]  /*21d0*/  IADD3.X R5, R13, R5, R3, P1, !PT ;  /* 0x000000050d057210 */ /* 0x000fe20000ffe403 */
[----:B------:R-:W-:-:S04]  /*21e0*/  IMAD R7, R21, UR4, RZ ;  /* 0x0000000415077c24 */ /* 0x000fc8000f8e02ff */
[C---:B------:R-:W-:Y:S02]  /*21f0*/  IMAD R7, R20.reuse, UR5, R7 ;  /* 0x0000000514077c24 */ /* 0x040fe4000f8e0207 */
[----:B------:R-:W-:-:S04]  /*2200*/  IMAD.WIDE.U32 R104, R20, UR4, R4 ;  /* 0x0000000414687c25 */ /* 0x000fc8000f8e0004 */
[----:B------:R-:W-:Y:S05]  /*2210*/  @P0 BRA `(.L_x_33) ;  /* 0x0000003c00dc0947 */ /* 0x000fea0003800000 */
[----:B-----5:R-:W-:Y:S01]  /*2220*/  FSETP.NEU.AND P0, PT, R89, RZ, PT ;  /* 0x000000ff5900720b */ /* 0x020fe20003f0d000 */
[----:B------:R-:W-:Y:S01]  /*2230*/  IMAD.IADD R3, R97, 0x1, -R12 ;  /* 0x0000000161037824 */ /* 0x000fe200078e0a0c */
[----:B------:R-:W-:Y:S01]  /*2240*/  BSSY B0, `(.L_x_33) ;  /* 0x00003f4000007945 */ /* 0x000fe20003800000 */
[----:B------:R-:W-:Y:S02]  /*2250*/  IMAD.IADD R0, R101, 0x1, -R0 ;  /* 0x0000000165007824 */ /* 0x000fe400078e0a00 */
[----:B------:R-:W-:Y:S01]  /*2260*/  IMAD.IADD R113, R105, 0x1, R7 ;  /* 0x0000000169717824 */ /* 0x000fe200078e0207 */
[----:B------:R-:W-:-:S04]  /*2270*/  ISETP.GT.AND P2, PT, R3, RZ, PT ;  /* 0x000000ff0300720c */ /* 0x000fc80003f44270 */
[----:B------:R-:W-:-:S03]  /*2280*/  ISETP.GT.AND P1, PT, R0, RZ, P2 ;  /* 0x000000ff0000720c */ /* 0x000fc60001724270 */
[----:B------:R-:W-:Y:S10]  /*2290*/  @!P0 BRA `(.L_x_34) ;  /* 0x0000002c00208947 */ /* 0x000ff40003800000 */
[----:B------:R-:W0:Y:S01]  /*22a0*/  LDC.64 R106, c[0x0][0x5b8] ;  /* 0x00016e00ff6a7b82 */ /* 0x000e220000000a00 */
[----:B------:R-:W-:-:S07]  /*22b0*/  ULDC.64 UR4, c[0x0][0x5c0] ;  /* 0x0001700000047ab9 */ /* 0x000fce0000000a00 */
[----:B------:R-:W1:Y:S08]  /*22c0*/  LDC.64 R108, c[0x0][0x5b0] ;  /* 0x00016c00ff6c7b82 */ /* 0x000e700000000a00 */
[----:B------:R-:W2:Y:S01]  /*22d0*/  LDC.64 R110, c[0x0][0x5a8] ;  /* 0x00016a00ff6e7b82 */ /* 0x000ea20000000a00 */
[-C--:B0-----:R-:W-:Y:S02]  /*22e0*/  IMAD R6, R9, R106.reuse, RZ ;  /* 0x0000006a09067224 */ /* 0x081fe400078e02ff */
[----:B------:R-:W-:-:S04]  /*22f0*/  IMAD.WIDE.U32 R4, R19, R106, R92 ;  /* 0x0000006a13047225 */ /* 0x000fc800078e005c */
[----:B------:R-:W-:Y:S01]  /*2300*/  IMAD R105, R19, R107, R6 ;  /* 0x0000006b13697224 */ /* 0x000fe200078e0206 */
[----:B------:R-:W-:Y:S01]  /*2310*/  IADD3 R6, P0, R12, R4, RZ ;  /* 0x000000040c067210 */ /* 0x000fe20007f1e0ff */
[----:B-1----:R-:W-:-:S03]  /*2320*/  IMAD R4, R21, R108, RZ ;  /* 0x0000006c15047224 */ /* 0x002fc600078e02ff */
[----:B------:R-:W-:Y:S01]  /*2330*/  IADD3.X R7, R13, R5, R105, P0, !PT ;  /* 0x000000050d077210 */ /* 0x000fe200007fe469 */
[C---:B------:R-:W-:Y:S02]  /*2340*/  IMAD R107, R20.reuse, R109, R4 ;  /* 0x0000006d146b7224 */ /* 0x040fe400078e0204 */
[----:B------:R-:W-:-:S04]  /*2350*/  IMAD.WIDE.U32 R4, R20, R108, R6 ;  /* 0x0000006c14047225 */ /* 0x000fc800078e0006 */
[----:B------:R-:W-:Y:S01]  /*2360*/  IMAD.IADD R5, R5, 0x1, R107 ;  /* 0x0000000105057824 */ /* 0x000fe200078e026b */
[----:B--2---:R-:W-:-:S04]  /*2370*/  LEA R10, P0, R4, R110, 0x1 ;  /* 0x0000006e040a7211 */ /* 0x004fc800078008ff */
[----:B------:R-:W-:-:S05]  /*2380*/  LEA.HI.X R11, R4, R111, R5, 0x1, P0 ;  /* 0x0000006f040b7211 */ /* 0x000fca00000f0c05 */
[----:B------:R-:W2:Y:S01]  /*2390*/  @P1 LDG.E.LTC128B.U16 R18, desc[UR36][R10.64] ;  /* 0x000000240a121981 */ /* 0x000ea2000c1e1520 */
[----:B------:R-:W-:Y:S01]  /*23a0*/  IMAD.WIDE.U32 R4, R20, R108, R12 ;  /* 0x0000006c14047225 */ /* 0x000fe200078e000c */
[----:B------:R-:W-:Y:S02]  /*23b0*/  BSSY B1, `(.L_x_35) ;  /* 0x0000015000017945 */ /* 0x000fe40003800000 */
[----:B------:R-:W-:-:S04]  /*23c0*/  IADD3 R14, P0, R92, R4, RZ ;  /* 0x000000045c0e7210 */ /* 0x000fc80007f1e0ff */
[----:B------:R-:W-:Y:S02]  /*23d0*/  IADD3.X R15, R93, R107, R5, P0, !PT ;  /* 0x0000006b5d0f7210 */ /* 0x000fe400007fe405 */
[----:B------:R-:W-:Y:S01]  /*23e0*/  LEA R8, P0, R104, UR4, 0x1 ;  /* 0x0000000468087c11 */ /* 0x000fe2000f8008ff */
[----:B------:R-:W-:-:S03]  /*23f0*/  IMAD.WIDE.U32 R14, R19, R106, R14 ;  /* 0x0000006a130e7225 */ /* 0x000fc600078e000e */
[----:B------:R-:W-:Y:S02]  /*2400*/  LEA.HI.X R9, R104, UR5, R113, 0x1, P0 ;  /* 0x0000000568097c11 */ /* 0x000fe400080f0c71 */
[----:B------:R-:W-:-:S04]  /*2410*/  ISETP.GT.AND P0, PT, R3, 0x1, PT ;  /* 0x000000010300780c */ /* 0x000fc80003f04270 */
[----:B------:R-:W-:Y:S01]  /*2420*/  ISETP.GT.AND P3, PT, R0, RZ, P0 ;  /* 0x000000ff0000720c */ /* 0x000fe20000764270 */
[----:B--2---:R-:W-:-:S05]  /*2430*/  HADD2.F32 R4, -RZ, R18.H0_H0 ;  /* 0x20000012ff047230 */ /* 0x004fca0000004100 */
[----:B------:R-:W-:Y:S01]  /*2440*/  FMUL R5, R4, R89 ;  /* 0x0000005904057220 */ /* 0x000fe20000400000 */
[----:B------:R-:W-:-:S03]  /*2450*/  LEA R4, P4, R14, R110, 0x1 ;  /* 0x0000006e0e047211 */ /* 0x000fc600078808ff */
[----:B------:R-:W-:-:S05]  /*2460*/  FFMA R5, R24, R88, R5 ;  /* 0x0000005818057223 */ /* 0x000fca0000000005 */
[----:B------:R-:W-:Y:S01]  /*2470*/  F2FP.F16.F32.PACK_AB R10, RZ, R5 ;  /* 0x00000005ff0a723e */ /* 0x000fe200000000ff */
[----:B------:R-:W-:-:S03]  /*2480*/  IMAD.IADD R5, R105, 0x1, R15 ;  /* 0x0000000169057824 */ /* 0x000fc600078e020f */
[----:B------:R-:W-:Y:S01]  /*2490*/  PRMT R11, R10, 0x7610, R11 ;  /* 0x000076100a0b7816 */ /* 0x000fe2000000000b */
[----:B------:R-:W-:Y:S01]  /*24a0*/  IMAD.SHL.U32 R10, R108, 0x8, RZ ;  /* 0x000000086c0a7824 */ /* 0x000fe200078e00ff */
[----:B------:R-:W-:-:S03]  /*24b0*/  LEA.HI.X R5, R14, R111, R5, 0x1, P4 ;  /* 0x0000006f0e057211 */ /* 0x000fc600020f0c05 */
[----:B------:R0:W-:Y:S02]  /*24c0*/  @P1 STG.E.U16 desc[UR36][R8.64], R11 ;  /* 0x0000000b08001986 */ /* 0x0001e4000c101524 */
[----:B0-----:R-:W-:Y:S01]  /*24d0*/  SHF.L.U64.HI R11, R108, 0x3, R109 ;  /* 0x000000036c0b7819 */ /* 0x001fe2000001026d */
[----:B------:R-:W-:Y:S06]  /*24e0*/  @!P3 BRA `(.L_x_36) ;  /* 0x000000000004b947 */ /* 0x000fec0003800000 */
[----:B------:R0:W5:Y:S02]  /*24f0*/  LDG.E.LTC128B.U16 R18, desc[UR36][R4.64+0x2] ;  /* 0x0000022404127981 */ /* 0x000164000c1e1520 */
.L_x_36:
[----:B------:R-:W-:Y:S05]  /*2500*/  BSYNC B1 ;  /* 0x0000000000017941 */ /* 0x000fea0003800000 */
.L_x_35:
[----:B------:R-:W-:Y:S01]  /*2510*/  IMAD.WIDE.U32 R10, R20, R108, R10 ;  /* 0x0000006c140a7225 */ /* 0x000fe200078e000a */
[----:B------:R-:W-:-:S03]  /*2520*/  ISETP.GT.AND P2, PT, R0, 0x8, P2 ;  /* 0x000000080000780c */ /* 0x000fc60001744270 */
[----:B-----5:R-:W-:Y:S01]  /*2530*/  HADD2.F32 R14, -RZ, R18.H0_H0 ;  /* 0x20000012ff0e7230 */ /* 0x020fe20000004100 */
[----:B------:R-:W-:Y:S01]  /*2540*/  IADD3 R6, P1, R6, R10, RZ ;  /* 0x0000000a06067210 */ /* 0x000fe20007f3e0ff */
[----:B------:R-:W-:-:S03]  /*2550*/  IMAD.IADD R107, R107, 0x1, R11 ;  /* 0x000000016b6b7824 */ /* 0x000fc600078e020b */
[----:B------:R-:W-:Y:S01]  /*2560*/  FMUL R14, R14, R89 ;  /* 0x000000590e0e7220 */ /* 0x000fe20000400000 */
[----:B------:R-:W-:-:S03]  /*2570*/  IMAD.X R7, R107, 0x1, R7, P1 ;  /* 0x000000016b077824 */ /* 0x000fc600008e0607 */
[----:B------:R-:W-:Y:S01]  /*2580*/  FFMA R25, R25, R88, R14 ;  /* 0x0000005819197223 */ /* 0x000fe2000000000e */
[----:B------:R-:W-:-:S04]  /*2590*/  LEA R14, P1, R6, R110, 0x1 ;  /* 0x0000006e060e7211 */ /* 0x000fc800078208ff */
[----:B------:R-:W-:Y:S01]  /*25a0*/  LEA.HI.X R15, R6, R111, R7, 0x1, P1 ;  /* 0x0000006f060f7211 */ /* 0x000fe200008f0c07 */
[----:B------:R-:W-:Y:S01]  /*25b0*/  @P3 IMAD.MOV.U32 R6, RZ, RZ, R8 ;  /* 0x000000ffff063224 */ /* 0x000fe200078e0008 */
[----:B------:R-:W-:Y:S01]  /*25c0*/  F2FP.F16.F32.PACK_AB R25, RZ, R25 ;  /* 0x00000019ff19723e */ /* 0x000fe200000000ff */
[----:B------:R-:W-:-:S05]  /*25d0*/  @P3 IMAD.MOV.U32 R7, RZ, RZ, R9 ;  /* 0x000000ffff073224 */ /* 0x000fca00078e0009 */
[----:B------:R1:W-:Y:S04]  /*25e0*/  @P3 STG.E.U16 desc[UR36][R6.64+0x2], R25 ;  /* 0x0000021906003986 */ /* 0x0003e8000c101524 */
[----:B------:R-:W2:Y:S01]  /*25f0*/  @P2 LDG.E.LTC128B.U16 R18, desc[UR36][R14.64] ;  /* 0x000000240e122981 */ /* 0x000ea2000c1e1520 */
[----:B------:R-:W-:Y:S01]  /*2600*/  IADD3 R12, P1, P3, R92, R10, R12 ;  /* 0x0000000a5c0c7210 */ /* 0x000fe20007b3e00c */
[----:B------:R-:W-:Y:S01]  /*2610*/  BSSY B1, `(.L_x_37) ;  /* 0x0000011000017945 */ /* 0x000fe20003800000 */
[----:B------:R-:W-:Y:S02]  /*2620*/  ISETP.GT.AND P0, PT, R0, 0x8, P0 ;  /* 0x000000080000780c */ /* 0x000fe40000704270 */
[----:B------:R-:W-:-:S03]  /*2630*/  IADD3.X R13, R93, R107, R13, P1, P3 ;  /* 0x0000006b5d0d7210 */ /* 0x000fc60000fe640d */
[----:B------:R-:W-:Y:S01]  /*2640*/  IMAD.WIDE.U32 R12, R19, R106, R12 ;  /* 0x0000006a130c7225 */ /* 0x000fe200078e000c */
[----:B------:R-:W-:-:S03]  /*2650*/  SHF.L.U64.HI R19, R94, 0x1, R95 ;  /* 0x000000015e137819 */ /* 0x000fc6000001025f */
[----:B------:R-:W-:Y:S01]  /*2660*/  IMAD.IADD R13, R105, 0x1, R13 ;  /* 0x00000001690d7824 */ /* 0x000fe200078e020d */
[----:B-1----:R-:W-:-:S04]  /*2670*/  LEA R6, P3, R12, R110, 0x1 ;  /* 0x0000006e0c067211 */ /* 0x002fc800078608ff */
[----:B------:R-:W-:Y:S01]  /*2680*/  LEA.HI.X R7, R12, R111, R13, 0x1, P3 ;  /* 0x0000006f0c077211 */ /* 0x000fe200018f0c0d */
[----:B--2---:R-:W-:-:S05]  /*2690*/  HADD2.F32 R10, -RZ, R18.H0_H0 ;  /* 0x20000012ff0a7230 */ /* 0x004fca0000004100 */
[----:B------:R-:W-:Y:S01]  /*26a0*/  FMUL R11, R10, R89 ;  /* 0x000000590a0b7220 */ /* 0x000fe20000400000 */
[----:B------:R-:W-:-:S03]  /*26b0*/  LEA R10, P1, R94, R8, 0x1 ;  /* 0x000000085e0a7211 */ /* 0x000fc600078208ff */
[----:B------:R-:W-:-:S05]  /*26c0*/  FFMA R11, R26, R88, R11 ;  /* 0x000000581a0b7223 */ /* 0x000fca000000000b */
[----:B------:R-:W-:Y:S01]  /*26d0*/  F2FP.F16.F32.PACK_AB R14, RZ, R11 ;  /* 0x0000000bff0e723e */ /* 0x000fe200000000ff */
[----:B------:R-:W-:-:S05]  /*26e0*/  IMAD.X R11, R19, 0x1, R9, P1 ;  /* 0x00000001130b7824 */ /* 0x000fca00008e0609 */
[----:B------:R1:W-:Y:S01]  /*26f0*/  @P2 STG.E.U16 desc[UR36][R10.64], R14 ;  /* 0x0000000e0a002986 */ /* 0x0003e2000c101524 */
[----:B------:R-:W-:Y:S05]  /*2700*/  @!P0 BRA `(.L_x_38) ;  /* 0x0000000000048947 */ /* 0x000fea0003800000 */
[----:B------:R2:W5:Y:S02]  /*2710*/  LDG.E.LTC128B.U16 R18, desc[UR36][R6.64+0x2] ;  /* 0x0000022406127981 */ /* 0x000564000c1e1520 */
.L_x_38:
[----:B------:R-:W-:Y:S05]  /*2720*/  BSYNC B1 ;  /* 0x0000000000017941 */ /* 0x000fea0003800000 */
.L_x_37:
[----:B-----5:R-:W-:Y:S01]  /*2730*/  HADD2.F32 R12, -RZ, R18.H0_H0 ;  /* 0x20000012ff0c7230 */ /* 0x020fe20000004100 */
[----:B------:R-:W-:Y:S01]  /*2740*/  ISETP.GT.AND P1, PT, R3, 0x8, PT ;  /* 0x000000080300780c */ /* 0x000fe20003f24270 */
[----:B------:R-:W-:Y:S03]  /*2750*/  BSSY B1, `(.L_x_39) ;  /* 0x0000008000017945 */ /* 0x000fe60003800000 */
[----:B------:R-:W-:Y:S01]  /*2760*/  FMUL R12, R12, R89 ;  /* 0x000000590c0c7220 */ /* 0x000fe20000400000 */
[----:B------:R-:W-:-:S03]  /*2770*/  ISETP.GT.AND P2, PT, R0, RZ, P1 ;  /* 0x000000ff0000720c */ /* 0x000fc60000f44270 */
[----:B------:R-:W-:-:S05]  /*2780*/  FFMA R12, R27, R88, R12 ;  /* 0x000000581b0c7223 */ /* 0x000fca000000000c */
[----:B------:R-:W-:-:S05]  /*2790*/  F2FP.F16.F32.PACK_AB R12, RZ, R12 ;  /* 0x0000000cff0c723e */ /* 0x000fca00000000ff */
[----:B------:R3:W-:Y:S01]  /*27a0*/  @P0 STG.E.U16 desc[UR36][R10.64+0x2], R12 ;  /* 0x0000020c0a000986 */ /* 0x0007e2000c101524 */
[----:B------:R-:W-:Y:S05]  /*27b0*/  @!P2 BRA `(.L_x_40) ;  /* 0x000000000004a947 */ /* 0x000fea0003800000 */
[----:B------:R4:W5:Y:S02]  /*27c0*/  LDG.E.LTC128B.U16 R18, desc[UR36][R4.64+0x10] ;  /* 0x0000102404127981 */ /* 0x000964000c1e1520 */
.L_x_40:
[----:B------:R-:W-:Y:S05]  /*27d0*/  BSYNC B1 ;  /* 0x0000000000017941 */ /* 0x000fea0003800000 */
.L_x_39:
[----:B---3-5:R-:W-:Y:S01]  /*27e0*/  HADD2.F32 R12, -RZ, R18.H0_H0 ;  /* 0x20000012ff0c7230 */ /* 0x028fe20000004100 */
        /* <DEDUP_REMOVED lines=9> */
.L_x_42:
[----:B------:R-:W-:Y:S05]  /*2880*/  BSYNC B1 ;  /* 0x0000000000017941 */ /* 0x000fea0003800000 */
.L_x_41:
[----:B-----5:R-:W-:Y:S01]  /*2890*/  HADD2.F32 R12, -RZ, R18.H0_H0 ;  /* 0x20000012ff0c7230 */ /* 0x020fe20000004100 */
[----:B------:R-:W-:Y:S01]  /*28a0*/  ISETP.GT.AND P1, PT, R0, 0x8, P1 ;  /* 0x000000080000780c */ /* 0x000fe20000f24270 */
[----:B------:R-:W-:Y:S03]  /*28b0*/  BSSY B1, `(.L_x_43) ;  /* 0x0000007000017945 */ /* 0x000fe60003800000 */
[----:B------:R-:W-:-:S04]  /*28c0*/  FMUL R12, R12, R89 ;  /* 0x000000590c0c7220 */ /* 0x000fc80000400000 */
[----:B------:R-:W-:-:S05]  /*28d0*/  FFMA R12, R29, R88, R12 ;  /* 0x000000581d0c7223 */ /* 0x000fca000000000c */
[----:B------:R-:W-:-:S05]  /*28e0*/  F2FP.F16.F32.PACK_AB R12, RZ, R12 ;  /* 0x0000000cff0c723e */ /* 0x000fca00000000ff */
[----:B------:R0:W-:Y:S01]  /*28f0*/  @P3 STG.E.U16 desc[UR36][R8.64+0x12], R12 ;  /* 0x0000120c08003986 */ /* 0x0001e2000c101524 */
[----:B------:R-:W-:Y:S05]  /*2900*/  @!P1 BRA `(.L_x_44) ;  /* 0x0000000000049947 */ /* 0x000fea0003800000 */
[----:B------:R0:W5:Y:S02]  /*2910*/  LDG.E.LTC128B.U16 R18, desc[UR36][R6.64+0x10] ;  /* 0x0000102406127981 */ /* 0x000164000c1e1520 */
.L_x_44:
[----:B------:R-:W-:Y:S05]  /*2920*/  BSYNC B1 ;  /* 0x0000000000017941 */ /* 0x000fea0003800000 */
.L_x_43:
[----:B0----5:R-:W-:Y:S01]  /*2930*/  HADD2.F32 R12, -RZ, R18.H0_H0 ;  /* 0x20000012ff0c7230 */ /* 0x021fe20000004100 */
[----:B------:R-:W-:Y:S01]  /*2940*/  ISETP.GT.AND P0, PT, R0, 0x8, P0 ;  /* 0x000000080000780c */ /* 0x000fe20000704270 */
[----:B------:R-:W-:Y:S03]  /*2950*/  BSSY B1, `(.L_x_45) ;  /* 0x0000007000017945 */ /* 0x000fe60003800000 */
[----:B---3--:R-:W-:-:S04]  /*2960*/  FMUL R13, R12, R89 ;  /* 0x000000590c0d7220 */ /* 0x008fc80000400000 */
[----:B------:R-:W-:-:S05]  /*2970*/  FFMA R13, R30, R88, R13 ;  /* 0x000000581e0d7223 */ /* 0x000fca000000000d */
[----:B------:R-:W-:-:S05]  /*2980*/  F2FP.F16.F32.PACK_AB R13, RZ, R13 ;  /* 0x0000000dff0d723e */ /* 0x000fca00000000ff */
[----:B------:R0:W-:Y:S01]  /*2990*/  @P1 STG.E.U16 desc[UR36][R10.64+0x10], R13 ;  /* 0x0000100d0a001986 */ /* 0x0001e2000c101524 */
[----:B------:R-:W-:Y:S05]  /*29a0*/  @!P0 BRA `(.L_x_46) ;  /* 0x0000000000048947 */ /* 0x000fea0003800000 */
[----:B------:R3:W5:Y:S02]  /*29b0*/  LDG.E.LTC128B.U16 R18, desc[UR36][R6.64+0x12] ;  /* 0x0000122406127981 */ /* 0x000764000c1e1520 */
.L_x_46:
[----:B------:R-:W-:Y:S05]  /*29c0*/  BSYNC B1 ;  /* 0x0000000000017941 */ /* 0x000fea0003800000 */
.L_x_45:
        /* <DEDUP_REMOVED lines=10> */
.L_x_48:
[----:B------:R-:W-:Y:S05]  /*2a70*/  BSYNC B1 ;  /* 0x0000000000017941 */ /* 0x000fea0003800000 */
.L_x_47:
[----:B0----5:R-:W-:Y:S01]  /*2a80*/  HADD2.F32 R12, -RZ, R18.H0_H0 ;  /* 0x20000012ff0c7230 */ /* 0x021fe20000004100 */
        /* <DEDUP_REMOVED lines=9> */
.L_x_50:
[----:B------:R-:W-:Y:S05]  /*2b20*/  BSYNC B1 ;  /* 0x0000000000017941 */ /* 0x000fea0003800000 */
.L_x_49:
        /* <DEDUP_REMOVED lines=9> */
.L_x_52:
[----:B------:R-:W-:Y:S05]  /*2bc0*/  BSYNC B1 ;  /* 0x0000000000017941 */ /* 0x000fea0003800000 */
.L_x_51:
[----:B0----5:R-:W-:Y:S01]  /*2bd0*/  HADD2.F32 R12, -RZ, R18.H0_H0 ;  /* 0x20000012ff0c7230 */ /* 0x021fe20000004100 */
        /* <DEDUP_REMOVED lines=8> */
.L_x_54:
[----:B------:R-:W-:Y:S05]  /*2c60*/  BSYNC B1 ;  /* 0x0000000000017941 */ /* 0x000fea0003800000 */
.L_x_53:
        /* <DEDUP_REMOVED lines=10> */
.L_x_56:
[----:B------:R-:W-:Y:S05]  /*2d10*/  BSYNC B1 ;  /* 0x0000000000017941 */ /* 0x000fea0003800000 */
.L_x_55:
        /* <DEDUP_REMOVED lines=10> */
.L_x_58:
[----:B------:R-:W-:Y:S05]  /*2dc0*/  BSYNC B1 ;  /* 0x0000000000017941 */ /* 0x000fea0003800000 */
.L_x_57:
        /* <DEDUP_REMOVED lines=9> */
.L_x_60:
[----:B------:R-:W-:Y:S05]  /*2e60*/  BSYNC B1 ;  /* 0x0000000000017941 */ /* 0x000fea0003800000 */
.L_x_59:
        /* <DEDUP_REMOVED lines=9> */
.L_x_62:
[----:B------:R-:W-:Y:S05]  /*2f00*/  BSYNC B1 ;  /* 0x0000000000017941 */ /* 0x000fea0003800000 */
.L_x_61:
        /* <DEDUP_REMOVED lines=10> */
.L_x_64:
[----:B------:R-:W-:Y:S05]  /*2fb0*/  BSYNC B1 ;  /* 0x0000000000017941 */ /* 0x000fea0003800000 */
.L_x_63:
        /* <DEDUP_REMOVED lines=10> */
.L_x_66:
[----:B------:R-:W-:Y:S05]  /*3060*/  BSYNC B1 ;  /* 0x0000000000017941 */ /* 0x000fea0003800000 */
.L_x_65:
        /* <DEDUP_REMOVED lines=9> */
.L_x_68:
[----:B------:R-:W-:Y:S05]  /*3100*/  BSYNC B1 ;  /* 0x0000000000017941 */ /* 0x000fea0003800000 */
.L_x_67:
        /* <DEDUP_REMOVED lines=9> */
.L_x_70:
[----:B------:R-:W-:Y:S05]  /*31a0*/  BSYNC B1 ;  /* 0x0000000000017941 */ /* 0x000fea0003800000 */
.L_x_69:
        /* <DEDUP_REMOVED lines=10> */
.L_x_72:
[----:B------:R-:W-:Y:S05]  /*3250*/  BSYNC B1 ;  /* 0x0000000000017941 */ /* 0x000fea0003800000 */
.L_x_71:
        /* <DEDUP_REMOVED lines=10> */
.L_x_74:
[----:B------:R-:W-:Y:S05]  /*3300*/  BSYNC B1 ;  /* 0x0000000000017941 */ /* 0x000fea0003800000 */
.L_x_73:
        /* <DEDUP_REMOVED lines=9> */
.L_x_76:
[----:B------:R-:W-:Y:S05]  /*33a0*/  BSYNC B1 ;  /* 0x0000000000017941 */ /* 0x000fea0003800000 */
.L_x_75:
        /* <DEDUP_REMOVED lines=9> */
.L_x_78:
[----:B------:R-:W-:Y:S05]  /*3440*/  BSYNC B1 ;  /* 0x0000000000017941 */ /* 0x000fea0003800000 */
.L_x_77:
        /* <DEDUP_REMOVED lines=10> */
.L_x_80:
[----:B------:R-:W-:Y:S05]  /*34f0*/  BSYNC B1 ;  /* 0x0000000000017941 */ /* 0x000fea0003800000 */
.L_x_79:
        /* <DEDUP_REMOVED lines=10> */
.L_x_82:
[----:B------:R-:W-:Y:S05]  /*35a0*/  BSYNC B1 ;  /* 0x0000000000017941 */ /* 0x000fea0003800000 */
.L_x_81:
        /* <DEDUP_REMOVED lines=9> */
.L_x_84:
[----:B------:R-:W-:Y:S05]  /*3640*/  BSYNC B1 ;  /* 0x0000000000017941 */ /* 0x000fea0003800000 */
.L_x_83:
        /* <DEDUP_REMOVED lines=9> */
.L_x_86:
[----:B------:R-:W-:Y:S05]  /*36e0*/  BSYNC B1 ;  /* 0x0000000000017941 */ /* 0x000fea0003800000 */
.L_x_85:
        /* <DEDUP_REMOVED lines=10> */
.L_x_88:
[----:B------:R-:W-:Y:S05]  /*3790*/  BSYNC B1 ;  /* 0x0000000000017941 */ /* 0x000fea0003800000 */
.L_x_87:
        /* <DEDUP_REMOVED lines=10> */
.L_x_90:
[----:B------:R-:W-:Y:S05]  /*3840*/  BSYNC B1 ;  /* 0x0000000000017941 */ /* 0x000fea0003800000 */
.L_x_89:
        /* <DEDUP_REMOVED lines=9> */
.L_x_92:
[----:B------:R-:W-:Y:S05]  /*38e0*/  BSYNC B1 ;  /* 0x0000000000017941 */ /* 0x000fea0003800000 */
.L_x_91:
        /* <DEDUP_REMOVED lines=9> */
.L_x_94:
[----:B------:R-:W-:Y:S05]  /*3980*/  BSYNC B1 ;  /* 0x0000000000017941 */ /* 0x000fea0003800000 */
.L_x_93:
        /* <DEDUP_REMOVED lines=10> */
.L_x_96:
[----:B------:R-:W-:Y:S05]  /*3a30*/  BSYNC B1 ;  /* 0x0000000000017941 */ /* 0x000fea0003800000 */
.L_x_95:
        /* <DEDUP_REMOVED lines=10> */
.L_x_98:
[----:B------:R-:W-:Y:S05]  /*3ae0*/  BSYNC B1 ;  /* 0x0000000000017941 */ /* 0x000fea0003800000 */
.L_x_97:
        /* <DEDUP_REMOVED lines=9> */
.L_x_100:
[----:B------:R-:W-:Y:S05]  /*3b80*/  BSYNC B1 ;  /* 0x0000000000017941 */ /* 0x000fea0003800000 */
.L_x_99:
        /* <DEDUP_REMOVED lines=9> */
.L_x_102:
[----:B------:R-:W-:Y:S05]  /*3c20*/  BSYNC B1 ;  /* 0x0000000000017941 */ /* 0x000fea0003800000 */
.L_x_101:
        /* <DEDUP_REMOVED lines=10> */
.L_x_104:
[----:B------:R-:W-:Y:S05]  /*3cd0*/  BSYNC B1 ;  /* 0x0000000000017941 */ /* 0x000fea0003800000 */
.L_x_103:
        /* <DEDUP_REMOVED lines=10> */
.L_x_106:
[----:B------:R-:W-:Y:S05]  /*3d80*/  BSYNC B1 ;  /* 0x0000000000017941 */ /* 0x000fea0003800000 */
.L_x_105:
        /* <DEDUP_REMOVED lines=9> */
.L_x_108:
[----:B------:R-:W-:Y:S05]  /*3e20*/  BSYNC B1 ;  /* 0x0000000000017941 */ /* 0x000fea0003800000 */
.L_x_107:
        /* <DEDUP_REMOVED lines=9> */
.L_x_110:
[----:B------:R-:W-:Y:S05]  /*3ec0*/  BSYNC B1 ;  /* 0x0000000000017941 */ /* 0x000fea0003800000 */
.L_x_109:
        /* <DEDUP_REMOVED lines=10> */
.L_x_112:
[----:B------:R-:W-:Y:S05]  /*3f70*/  BSYNC B1 ;  /* 0x0000000000017941 */ /* 0x000fea0003800000 */
.L_x_111:
        /* <DEDUP_REMOVED lines=10> */
.L_x_114:
[----:B------:R-:W-:Y:S05]  /*4020*/  BSYNC B1 ;  /* 0x0000000000017941 */ /* 0x000fea0003800000 */
.L_x_113:
        /* <DEDUP_REMOVED lines=9> */
.L_x_116:
[----:B------:R-:W-:Y:S05]  /*40c0*/  BSYNC B1 ;  /* 0x0000000000017941 */ /* 0x000fea0003800000 */
.L_x_115:
        /* <DEDUP_REMOVED lines=9> */
.L_x_118:
[----:B------:R-:W-:Y:S05]  /*4160*/  BSYNC B1 ;  /* 0x0000000000017941 */ /* 0x000fea0003800000 */
.L_x_117:
        /* <DEDUP_REMOVED lines=10> */
.L_x_120:
[----:B------:R-:W-:Y:S05]  /*4210*/  BSYNC B1 ;  /* 0x0000000000017941 */ /* 0x000fea0003800000 */
.L_x_119:
        /* <DEDUP_REMOVED lines=10> */
.L_x_122:
[----:B------:R-:W-:Y:S05]  /*42c0*/  BSYNC B1 ;  /* 0x0000000000017941 */ /* 0x000fea0003800000 */
.L_x_121:
        /* <DEDUP_REMOVED lines=9> */
.L_x_124:
[----:B------:R-:W-:Y:S05]  /*4360*/  BSYNC B1 ;  /* 0x0000000000017941 */ /* 0x000fea0003800000 */
.L_x_123:
        /* <DEDUP_REMOVED lines=9> */
.L_x_126:
[----:B------:R-:W-:Y:S05]  /*4400*/  BSYNC B1 ;  /* 0x0000000000017941 */ /* 0x000fea0003800000 */
.L_x_125:
        /* <DEDUP_REMOVED lines=10> */
.L_x_128:
[----:B------:R-:W-:Y:S05]  /*44b0*/  BSYNC B1 ;  /* 0x0000000000017941 */ /* 0x000fea0003800000 */
.L_x_127:
        /* <DEDUP_REMOVED lines=10> */
.L_x_130:
[----:B------:R-:W-:Y:S05]  /*4560*/  BSYNC B1 ;  /* 0x0000000000017941 */ /* 0x000fea0003800000 */
.L_x_129:
        /* <DEDUP_REMOVED lines=9> */
.L_x_132:
[----:B------:R-:W-:Y:S05]  /*4600*/  BSYNC B1 ;  /* 0x0000000000017941 */ /* 0x000fea0003800000 */
.L_x_131:
        /* <DEDUP_REMOVED lines=9> */
.L_x_134:
[----:B------:R-:W-:Y:S05]  /*46a0*/  BSYNC B1 ;  /* 0x0000000000017941 */ /* 0x000fea0003800000 */
.L_x_133:
        /* <DEDUP_REMOVED lines=10> */
.L_x_136:
[----:B------:R-:W-:Y:S05]  /*4750*/  BSYNC B1 ;  /* 0x0000000000017941 */ /* 0x000fea0003800000 */
.L_x_135:
        /* <DEDUP_REMOVED lines=10> */
.L_x_138:
[----:B------:R-:W-:Y:S05]  /*4800*/  BSYNC B1 ;  /* 0x0000000000017941 */ /* 0x000fea0003800000 */
.L_x_137:
        /* <DEDUP_REMOVED lines=9> */
.L_x_140:
[----:B------:R-:W-:Y:S05]  /*48a0*/  BSYNC B1 ;  /* 0x0000000000017941 */ /* 0x000fea0003800000 */
.L_x_139:
        /* <DEDUP_REMOVED lines=9> */
.L_x_142:
[----:B------:R-:W-:Y:S05]  /*4940*/  BSYNC B1 ;  /* 0x0000000000017941 */ /* 0x000fea0003800000 */
.L_x_141:
        /* <DEDUP_REMOVED lines=10> */
.L_x_144:
[----:B------:R-:W-:Y:S05]  /*49f0*/  BSYNC B1 ;  /* 0x0000000000017941 */ /* 0x000fea0003800000 */
.L_x_143:
        /* <DEDUP_REMOVED lines=10> */
.L_x_146:
[----:B------:R-:W-:Y:S05]  /*4aa0*/  BSYNC B1 ;  /* 0x0000000000017941 */ /* 0x000fea0003800000 */
.L_x_145:
        /* <DEDUP_REMOVED lines=9> */
.L_x_148:
[----:B------:R-:W-:Y:S05]  /*4b40*/  BSYNC B1 ;  /* 0x0000000000017941 */ /* 0x000fea0003800000 */
.L_x_147:
        /* <DEDUP_REMOVED lines=9> */
.L_x_150:
[----:B------:R-:W-:Y:S05]  /*4be0*/  BSYNC B1 ;  /* 0x0000000000017941 */ /* 0x000fea0003800000 */
.L_x_149:
        /* <DEDUP_REMOVED lines=10> */
.L_x_152:
[----:B------:R-:W-:Y:S05]  /*4c90*/  BSYNC B1 ;  /* 0x0000000000017941 */ /* 0x000fea0003800000 */
.L_x_151:
        /* <DEDUP_REMOVED lines=10> */
.L_x_154:
[----:B------:R-:W-:Y:S05]  /*4d40*/  BSYNC B1 ;  /* 0x0000000000017941 */ /* 0x000fea0003800000 */
.L_x_153:
[----:B0---45:R-:W-:Y:S01]  /*4d50*/  HADD2.F32 R4, -RZ, R18.H0_H0 ;  /* 0x20000012ff047230 */ /* 0x031fe20000004100 */
        /* <DEDUP_REMOVED lines=8> */
.L_x_156:
[----:B------:R-:W-:Y:S05]  /*4de0*/  BSYNC B1 ;  /* 0x0000000000017941 */ /* 0x000fea0003800000 */
.L_x_155:
[----:B0----5:R-:W-:Y:S01]  /*4df0*/  HADD2.F32 R4, -RZ, R18.H0_H0 ;  /* 0x20000012ff047230 */ /* 0x021fe20000004100 */
[----:B------:R-:W-:Y:S01]  /*4e00*/  ISETP.GT.AND P0, PT, R0, 0x8, P0 ;  /* 0x000000080000780c */ /* 0x000fe20000704270 */
[----:B------:R-:W-:Y:S01]  /*4e10*/  @P1 IMAD.MOV.U32 R5, RZ, RZ, R11 ;  /* 0x000000ffff051224 */ /* 0x000fe200078e000b */
[----:B------:R-:W-:Y:S02]  /*4e20*/  BSSY B1, `(.L_x_157) ;  /* 0x0000008000017945 */ /* 0x000fe40003800000 */
[----:B------:R-:W-:Y:S01]  /*4e30*/  FMUL R3, R4, R89 ;  /* 0x0000005904037220 */ /* 0x000fe20000400000 */
[----:B------:R-:W-:-:S03]  /*4e40*/  @P1 IMAD.MOV.U32 R4, RZ, RZ, R10 ;  /* 0x000000ffff041224 */ /* 0x000fc600078e000a */
[----:B------:R-:W-:-:S05]  /*4e50*/  FFMA R3, R86, R88, R3 ;  /* 0x0000005856037223 */ /* 0x000fca0000000003 */
[----:B------:R-:W-:-:S05]  /*4e60*/  F2FP.F16.F32.PACK_AB R3, RZ, R3 ;  /* 0x00000003ff03723e */ /* 0x000fca00000000ff */
[----:B------:R0:W-:Y:S01]  /*4e70*/  @P1 STG.E.U16 desc[UR36][R4.64+0xf0], R3 ;  /* 0x0000f00304001986 */ /* 0x0001e2000c101524 */
[----:B------:R-:W-:Y:S05]  /*4e80*/  @!P0 BRA `(.L_x_158) ;  /* 0x0000000000048947 */ /* 0x000fea0003800000 */
[----:B------:R0:W5:Y:S02]  /*4e90*/  LDG.E.LTC128B.U16 R18, desc[UR36][R6.64+0xf2] ;  /* 0x0000f22406127981 */ /* 0x000164000c1e1520 */
.L_x_158:
[----:B------:R-:W-:Y:S05]  /*4ea0*/  BSYNC B1 ;  /* 0x0000000000017941 */ /* 0x000fea0003800000 */
.L_x_157:
[----:B------:R-:W-:Y:S05]  /*4eb0*/  @!P0 BRA `(.L_x_159) ;  /* 0x0000001000b08947 */ /* 0x000fea0003800000 */
[----:B-----5:R-:W-:-:S05]  /*4ec0*/  HADD2.F32 R18, -RZ, R18.H0_H0 ;  /* 0x20000012ff127230 */ /* 0x020fca0000004100 */
[----:B------:R-:W-:-:S04]  /*4ed0*/  FMUL R18, R18, R89 ;  /* 0x0000005912127220 */ /* 0x000fc80000400000 */
[----:B------:R-:W-:-:S05]  /*4ee0*/  FFMA R18, R87, R88, R18 ;  /* 0x0000005857127223 */ /* 0x000fca0000000012 */
[----:B------:R-:W-:-:S05]  /*4ef0*/  F2FP.F16.F32.PACK_AB R18, RZ, R18 ;  /* 0x00000012ff12723e */ /* 0x000fca00000000ff */
[----:B------:R0:W-:Y:S01]  /*4f00*/  STG.E.U16 desc[UR36][R10.64+0xf2], R18 ;  /* 0x0000f2120a007986 */ /* 0x0001e2000c101524 */
[----:B------:R-:W-:Y:S05]  /*4f10*/  BRA `(.L_x_159) ;  /* 0x0000001000987947 */ /* 0x000fea0003800000 */
.L_x_34:
[----:B------:R-:W-:Y:S01]  /*4f20*/  ISETP.GT.AND P3, PT, R3, 0x1, PT ;  /* 0x000000010300780c */ /* 0x000fe20003f64270 */
[----:B------:R-:W-:Y:S01]  /*4f30*/  ULDC.64 UR4, c[0x0][0x5c0] ;  /* 0x0001700000047ab9 */ /* 0x000fe20000000a00 */
[-C--:B------:R-:W-:Y:S01]  /*4f40*/  FMUL R24, R24, R88.reuse ;  /* 0x0000005818187220 */ /* 0x080fe20000400000 */
[----:B------:R-:W-:Y:S01]  /*4f50*/  LEA R4, P4, R104, UR4, 0x1 ;  /* 0x0000000468047c11 */ /* 0x000fe2000f8808ff */
[-C--:B------:R-:W-:Y:S01]  /*4f60*/  FMUL R25, R25, R88.reuse ;  /* 0x0000005819197220 */ /* 0x080fe20000400000 */
[----:B------:R-:W-:Y:S01]  /*4f70*/  ISETP.GT.AND P0, PT, R0, RZ, P3 ;  /* 0x000000ff0000720c */ /* 0x000fe20001f04270 */
[----:B------:R-:W-:Y:S01]  /*4f80*/  FMUL R26, R26, R88 ;  /* 0x000000581a1a7220 */ /* 0x000fe20000400000 */
[----:B------:R-:W-:Y:S01]  /*4f90*/  F2FP.F16.F32.PACK_AB R24, RZ, R24 ;  /* 0x00000018ff18723e */ /* 0x000fe200000000ff */
[-C--:B------:R-:W-:Y:S01]  /*4fa0*/  FMUL R27, R27, R88.reuse ;  /* 0x000000581b1b7220 */ /* 0x080fe20000400000 */
[----:B------:R-:W-:Y:S01]  /*4fb0*/  LEA.HI.X R5, R104, UR5, R113, 0x1, P4 ;  /* 0x0000000568057c11 */ /* 0x000fe2000a0f0c71 */
[-C--:B------:R-:W-:Y:S01]  /*4fc0*/  FMUL R28, R28, R88.reuse ;  /* 0x000000581c1c7220 */ /* 0x080fe20000400000 */
[----:B------:R-:W-:Y:S01]  /*4fd0*/  F2FP.F16.F32.PACK_AB R25, RZ, R25 ;  /* 0x00000019ff19723e */ /* 0x000fe200000000ff */
[-C--:B------:R-:W-:Y:S01]  /*4fe0*/  FMUL R29, R29, R88.reuse ;  /* 0x000000581d1d7220 */ /* 0x080fe20000400000 */
[----:B------:R-:W-:Y:S01]  /*4ff0*/  ISETP.GT.AND P2, PT, R0, 0x8, P2 ;  /* 0x000000080000780c */ /* 0x000fe20001744270 */
[----:B------:R-:W-:Y:S01]  /*5000*/  @P1 STG.E.U16 desc[UR36][R4.64], R24 ;  /* 0x0000001804001986 */ /* 0x000fe2000c101524 */
[----:B------:R-:W-:Y:S01]  /*5010*/  ISETP.GT.AND P1, PT, R3, 0x8, PT ;  /* 0x000000080300780c */ /* 0x000fe20003f24270 */
[----:B------:R-:W-:Y:S01]  /*5020*/  FMUL R30, R30, R88 ;  /* 0x000000581e1e7220 */ /* 0x000fe20000400000 */
[C---:B------:R-:W-:Y:S01]  /*5030*/  SHF.L.U64.HI R7, R94.reuse, 0x1, R95 ;  /* 0x000000015e077819 */ /* 0x040fe2000001025f */
[----:B------:R-:W-:Y:S01]  /*5040*/  @P0 STG.E.U16 desc[UR36][R4.64+0x2], R25 ;  /* 0x0000021904000986 */ /* 0x000fe2000c101524 */
[----:B------:R-:W-:Y:S01]  /*5050*/  LEA R6, P5, R94, R4, 0x1 ;  /* 0x000000045e067211 */ /* 0x000fe200078a08ff */
[-C--:B------:R-:W-:Y:S01]  /*5060*/  FMUL R31, R31, R88.reuse ;  /* 0x000000581f1f7220 */ /* 0x080fe20000400000 */
[----:B------:R-:W-:Y:S01]  /*5070*/  ISETP.GT.AND P3, PT, R0, 0x8, P3 ;  /* 0x000000080000780c */ /* 0x000fe20001f64270 */
[-C--:B------:R-:W-:Y:S01]  /*5080*/  FMUL R32, R32, R88.reuse ;  /* 0x0000005820207220 */ /* 0x080fe20000400000 */
[----:B------:R-:W-:Y:S01]  /*5090*/  ISETP.GT.AND P0, PT, R3, 0x9, PT ;  /* 0x000000090300780c */ /* 0x000fe20003f04270 */
[----:B------:R-:W-:Y:S01]  /*50a0*/  IMAD.X R7, R7, 0x1, R5, P5 ;  /* 0x0000000107077824 */ /* 0x000fe200028e0605 */
[----:B------:R-:W-:Y:S01]  /*50b0*/  ISETP.GT.AND P4, PT, R0, RZ, P1 ;  /* 0x000000ff0000720c */ /* 0x000fe20000f84270 */
[----:B------:R-:W-:Y:S01]  /*50c0*/  FMUL R33, R33, R88 ;  /* 0x0000005821217220 */ /* 0x000fe20000400000 */
[----:B------:R-:W-:Y:S01]  /*50d0*/  F2FP.F16.F32.PACK_AB R26, RZ, R26 ;  /* 0x0000001aff1a723e */ /* 0x000fe200000000ff */
[-C--:B------:R-:W-:Y:S01]  /*50e0*/  FMUL R34, R34, R88.reuse ;  /* 0x0000005822227220 */ /* 0x080fe20000400000 */
[----:B------:R-:W-:Y:S01]  /*50f0*/  ISETP.GT.AND P5, PT, R0, RZ, P0 ;  /* 0x000000ff0000720c */ /* 0x000fe200007a4270 */
[----:B------:R-:W-:Y:S01]  /*5100*/  FMUL R35, R35, R88 ;  /* 0x0000005823237220 */ /* 0x000fe20000400000 */
[----:B------:R-:W-:Y:S01]  /*5110*/  F2FP.F16.F32.PACK_AB R27, RZ, R27 ;  /* 0x0000001bff1b723e */ /* 0x000fe200000000ff */
[----:B------:R-:W-:Y:S01]  /*5120*/  @P2 STG.E.U16 desc[UR36][R6.64], R26 ;  /* 0x0000001a06002986 */ /* 0x000fe2000c101524 */
[----:B------:R-:W-:Y:S01]  /*5130*/  F2FP.F16.F32.PACK_AB R28, RZ, R28 ;  /* 0x0000001cff1c723e */ /* 0x000fe200000000ff */
[-C--:B------:R-:W-:Y:S01]  /*5140*/  FMUL R36, R36, R88.reuse ;  /* 0x0000005824247220 */ /* 0x080fe20000400000 */
[C---:B------:R-:W-:Y:S01]  /*5150*/  ISETP.GT.AND P2, PT, R0.reuse, 0x8, P1 ;  /* 0x000000080000780c */ /* 0x040fe20000f44270 */
[----:B------:R-:W-:Y:S01]  /*5160*/  @P3 STG.E.U16 desc[UR36][R6.64+0x2], R27 ;  /* 0x0000021b06003986 */ /* 0x000fe2000c101524 */
[----:B------:R-:W-:Y:S01]  /*5170*/  ISETP.GT.AND P1, PT, R3, 0x10, PT ;  /* 0x000000100300780c */ /* 0x000fe20003f24270 */
[-C--:B------:R-:W-:Y:S01]  /*5180*/  FMUL R37, R37, R88.reuse ;  /* 0x0000005825257220 */ /* 0x080fe20000400000 */
[----:B------:R-:W-:Y:S01]  /*5190*/  F2FP.F16.F32.PACK_AB R29, RZ, R29 ;  /* 0x0000001dff1d723e */ /* 0x000fe200000000ff */
[----:B------:R-:W-:Y:S01]  /*51a0*/  @P4 STG.E.U16 desc[UR36][R4.64+0x10], R28 ;  /* 0x0000101c04004986 */ /* 0x000fe2000c101524 */
[----:B------:R-:W-:Y:S01]  /*51b0*/  ISETP.GT.AND P3, PT, R0, 0x8, P0 ;  /* 0x000000080000780c */ /* 0x000fe20000764270 */
[-C--:B------:R-:W-:Y:S01]  /*51c0*/  FMUL R38, R38, R88.reuse ;  /* 0x0000005826267220 */ /* 0x080fe20000400000 */
[----:B------:R-:W-:Y:S01]  /*51d0*/  ISETP.GT.AND P0, PT, R3, 0x11, PT ;  /* 0x000000110300780c */ /* 0x000fe20003f04270 */
[----:B------:R-:W-:Y:S01]  /*51e0*/  @P5 STG.E.U16 desc[UR36][R4.64+0x12], R29 ;  /* 0x0000121d04005986 */ /* 0x000fe2000c101524 */
        /* <DEDUP_REMOVED lines=162> */
[----:B------:R-:W-:-:S02]  /*5c10*/  F2FP.F16.F32.PACK_AB R62, RZ, R62 ;  /* 0x0000003eff3e723e */ /* 0x000fc400000000ff */
[C---:B------:R-:W-:Y:S02]  /*5c20*/  ISETP.GT.AND P5, PT, R0.reuse, RZ, P0 ;  /* 0x000000ff0000720c */ /* 0x040fe400007a4270 */
[----:B------:R-:W-:Y:S01]  /*5c30*/  F2FP.F16.F32.PACK_AB R63, RZ, R63 ;  /* 0x0000003fff3f723e */ /* 0x000fe200000000ff */
[----:B------:R-:W-:Y:S01]  /*5c40*/  @P2 STG.E.U16 desc[UR36][R6.64+0x90], R62 ;  /* 0x0000903e06002986 */ /* 0x000fe2000c101524 */
[----:B------:R-:W-:Y:S02]  /*5c50*/  F2FP.F16.F32.PACK_AB R64, RZ, R64 ;  /* 0x00000040ff40723e */ /* 0x000fe400000000ff */
[C---:B------:R-:W-:Y:S01]  /*5c60*/  ISETP.GT.AND P2, PT, R0.reuse, 0x8, P1 ;  /* 0x000000080000780c */ /* 0x040fe20000f44270 */
[----:B------:R-:W-:Y:S01]  /*5c70*/  @P3 STG.E.U16 desc[UR36][R6.64+0x92], R63 ;  /* 0x0000923f06003986 */ /* 0x000fe2000c101524 */
[----:B------:R-:W-:Y:S02]  /*5c80*/  ISETP.GT.AND P1, PT, R3, 0x58, PT ;  /* 0x000000580300780c */ /* 0x000fe40003f24270 */
[----:B------:R-:W-:Y:S01]  /*5c90*/  F2FP.F16.F32.PACK_AB R65, RZ, R65 ;  /* 0x00000041ff41723e */ /* 0x000fe200000000ff */
[----:B------:R-:W-:Y:S01]  /*5ca0*/  @P4 STG.E.U16 desc[UR36][R4.64+0xa0], R64 ;  /* 0x0000a04004004986 */ /* 0x000fe2000c101524 */
[----:B------:R-:W-:-:S02]  /*5cb0*/  ISETP.GT.AND P3, PT, R0, 0x8, P0 ;  /* 0x000000080000780c */ /* 0x000fc40000764270 */
[----:B------:R-:W-:Y:S01]  /*5cc0*/  ISETP.GT.AND P0, PT, R3, 0x59, PT ;  /* 0x000000590300780c */ /* 0x000fe20003f04270 */
[----:B------:R-:W-:Y:S01]  /*5cd0*/  @P5 STG.E.U16 desc[UR36][R4.64+0xa2], R65 ;  /* 0x0000a24104005986 */ /* 0x000fe2000c101524 */
[C---:B------:R-:W-:Y:S02]  /*5ce0*/  ISETP.GT.AND P4, PT, R0.reuse, RZ, P1 ;  /* 0x000000ff0000720c */ /* 0x040fe40000f84270 */
[----:B------:R-:W-:Y:S02]  /*5cf0*/  F2FP.F16.F32.PACK_AB R66, RZ, R66 ;  /* 0x00000042ff42723e */ /* 0x000fe400000000ff */
[----:B------:R-:W-:Y:S02]  /*5d00*/  ISETP.GT.AND P5, PT, R0, RZ, P0 ;  /* 0x000000ff0000720c */ /* 0x000fe400007a4270 */
[----:B------:R-:W-:Y:S01]  /*5d10*/  F2FP.F16.F32.PACK_AB R67, RZ, R67 ;  /* 0x00000043ff43723e */ /* 0x000fe200000000ff */
[----:B------:R-:W-:Y:S01]  /*5d20*/  @P2 STG.E.U16 desc[UR36][R6.64+0xa0], R66 ;  /* 0x0000a04206002986 */ /* 0x000fe2000c101524 */
[----:B------:R-:W-:-:S02]  /*5d30*/  F2FP.F16.F32.PACK_AB R68, RZ, R68 ;  /* 0x00000044ff44723e */ /* 0x000fc400000000ff */
[C---:B------:R-:W-:Y:S01]  /*5d40*/  ISETP.GT.AND P2, PT, R0.reuse, 0x8, P1 ;  /* 0x000000080000780c */ /* 0x040fe20000f44270 */
[----:B------:R-:W-:Y:S01]  /*5d50*/  @P3 STG.E.U16 desc[UR36][R6.64+0xa2], R67 ;  /* 0x0000a24306003986 */ /* 0x000fe2000c101524 */
[C---:B------:R-:W-:Y:S02]  /*5d60*/  ISETP.GT.AND P1, PT, R3.reuse, 0x60, PT ;  /* 0x000000600300780c */ /* 0x040fe40003f24270 */
[----:B------:R-:W-:Y:S01]  /*5d70*/  F2FP.F16.F32.PACK_AB R69, RZ, R69 ;  /* 0x00000045ff45723e */ /* 0x000fe200000000ff */
[----:B------:R-:W-:Y:S01]  /*5d80*/  @P4 STG.E.U16 desc[UR36][R4.64+0xb0], R68 ;  /* 0x0000b04404004986 */ /* 0x000fe2000c101524 */
[C---:B------:R-:W-:Y:S02]  /*5d90*/  ISETP.GT.AND P3, PT, R0.reuse, 0x8, P0 ;  /* 0x000000080000780c */ /* 0x040fe40000764270 */
[----:B------:R-:W-:Y:S01]  /*5da0*/  ISETP.GT.AND P0, PT, R3, 0x61, PT ;  /* 0x000000610300780c */ /* 0x000fe20003f04270 */
[----:B------:R-:W-:Y:S01]  /*5db0*/  @P5 STG.E.U16 desc[UR36][R4.64+0xb2], R69 ;  /* 0x0000b24504005986 */ /* 0x000fe2000c101524 */
[----:B------:R-:W-:-:S02]  /*5dc0*/  ISETP.GT.AND P4, PT, R0, RZ, P1 ;  /* 0x000000ff0000720c */ /* 0x000fc40000f84270 */
[C---:B------:R-:W-:Y:S02]  /*5dd0*/  ISETP.GT.AND P5, PT, R0.reuse, RZ, P0 ;  /* 0x000000ff0000720c */ /* 0x040fe400007a4270 */
[----:B------:R-:W-:Y:S02]  /*5de0*/  F2FP.F16.F32.PACK_AB R70, RZ, R70 ;  /* 0x00000046ff46723e */ /* 0x000fe400000000ff */
[----:B------:R-:W-:Y:S02]  /*5df0*/  F2FP.F16.F32.PACK_AB R71, RZ, R71 ;  /* 0x00000047ff47723e */ /* 0x000fe400000000ff */
[----:B------:R-:W-:Y:S01]  /*5e00*/  F2FP.F16.F32.PACK_AB R72, RZ, R72 ;  /* 0x00000048ff48723e */ /* 0x000fe200000000ff */
[----:B------:R-:W-:Y:S01]  /*5e10*/  @P2 STG.E.U16 desc[UR36][R6.64+0xb0], R70 ;  /* 0x0000b04606002986 */ /* 0x000fe2000c101524 */
[----:B------:R-:W-:Y:S02]  /*5e20*/  F2FP.F16.F32.PACK_AB R73, RZ, R73 ;  /* 0x00000049ff49723e */ /* 0x000fe400000000ff */
[C---:B------:R-:W-:Y:S01]  /*5e30*/  ISETP.GT.AND P1, PT, R0.reuse, 0x8, P1 ;  /* 0x000000080000780c */ /* 0x040fe20000f24270 */
[----:B------:R-:W-:Y:S01]  /*5e40*/  @P3 STG.E.U16 desc[UR36][R6.64+0xb2], R71 ;  /* 0x0000b24706003986 */ /* 0x000fe2000c101524 */
[----:B------:R-:W-:-:S02]  /*5e50*/  ISETP.GT.AND P2, PT, R0, 0x8, P0 ;  /* 0x000000080000780c */ /* 0x000fc40000744270 */
[----:B------:R-:W-:Y:S01]  /*5e60*/  F2FP.F16.F32.PACK_AB R74, RZ, R74 ;  /* 0x0000004aff4a723e */ /* 0x000fe200000000ff */
[----:B------:R-:W-:Y:S01]  /*5e70*/  @P4 STG.E.U16 desc[UR36][R4.64+0xc0], R72 ;  /* 0x0000c04804004986 */ /* 0x000fe2000c101524 */
[C---:B------:R-:W-:Y:S02]  /*5e80*/  ISETP.GT.AND P4, PT, R3.reuse, 0x68, PT ;  /* 0x000000680300780c */ /* 0x040fe40003f84270 */
[----:B------:R-:W-:Y:S01]  /*5e90*/  ISETP.GT.AND P0, PT, R3, 0x69, PT ;  /* 0x000000690300780c */ /* 0x000fe20003f04270 */
[----:B------:R-:W-:Y:S01]  /*5ea0*/  @P5 STG.E.U16 desc[UR36][R4.64+0xc2], R73 ;  /* 0x0000c24904005986 */ /* 0x000fe2000c101524 */
[----:B------:R-:W-:Y:S02]  /*5eb0*/  ISETP.GT.AND P5, PT, R0, RZ, P4 ;  /* 0x000000ff0000720c */ /* 0x000fe400027a4270 */
[----:B------:R-:W-:Y:S01]  /*5ec0*/  F2FP.F16.F32.PACK_AB R75, RZ, R75 ;  /* 0x0000004bff4b723e */ /* 0x000fe200000000ff */
[----:B------:R-:W-:Y:S01]  /*5ed0*/  @P1 STG.E.U16 desc[UR36][R6.64+0xc0], R74 ;  /* 0x0000c04a06001986 */ /* 0x000fe2000c101524 */
[----:B------:R-:W-:-:S02]  /*5ee0*/  F2FP.F16.F32.PACK_AB R76, RZ, R76 ;  /* 0x0000004cff4c723e */ /* 0x000fc400000000ff */
[C---:B------:R-:W-:Y:S01]  /*5ef0*/  ISETP.GT.AND P3, PT, R0.reuse, RZ, P0 ;  /* 0x000000ff0000720c */ /* 0x040fe20000764270 */
[----:B------:R-:W-:Y:S01]  /*5f00*/  @P2 STG.E.U16 desc[UR36][R6.64+0xc2], R75 ;  /* 0x0000c24b06002986 */ /* 0x000fe2000c101524 */
[C---:B------:R-:W-:Y:S02]  /*5f10*/  ISETP.GT.AND P4, PT, R0.reuse, 0x8, P4 ;  /* 0x000000080000780c */ /* 0x040fe40002784270 */
[----:B------:R-:W-:Y:S02]  /*5f20*/  F2FP.F16.F32.PACK_AB R77, RZ, R77 ;  /* 0x0000004dff4d723e */ /* 0x000fe400000000ff */
[----:B------:R-:W-:Y:S01]  /*5f30*/  F2FP.F16.F32.PACK_AB R78, RZ, R78 ;  /* 0x0000004eff4e723e */ /* 0x000fe200000000ff */
[----:B------:R-:W-:Y:S01]  /*5f40*/  @P5 STG.E.U16 desc[UR36][R4.64+0xd0], R76 ;  /* 0x0000d04c04005986 */ /* 0x000fe2000c101524 */
[----:B------:R-:W-:Y:S02]  /*5f50*/  ISETP.GT.AND P5, PT, R0, 0x8, P0 ;  /* 0x000000080000780c */ /* 0x000fe400007a4270 */
[----:B------:R-:W-:-:S02]  /*5f60*/  F2FP.F16.F32.PACK_AB R79, RZ, R79 ;  /* 0x0000004fff4f723e */ /* 0x000fc400000000ff */
[C---:B------:R-:W-:Y:S01]  /*5f70*/  ISETP.GT.AND P2, PT, R3.reuse, 0x71, PT ;  /* 0x000000710300780c */ /* 0x040fe20003f44270 */
[----:B------:R-:W-:Y:S01]  /*5f80*/  @P3 STG.E.U16 desc[UR36][R4.64+0xd2], R77 ;  /* 0x0000d24d04003986 */ /* 0x000fe2000c101524 */
[----:B------:R-:W-:Y:S02]  /*5f90*/  ISETP.GT.AND P3, PT, R3, 0x70, PT ;  /* 0x000000700300780c */ /* 0x000fe40003f64270 */
[----:B------:R-:W-:Y:S01]  /*5fa0*/  F2FP.F16.F32.PACK_AB R80, RZ, R80 ;  /* 0x00000050ff50723e */ /* 0x000fe200000000ff */
[----:B------:R-:W-:Y:S01]  /*5fb0*/  @P4 STG.E.U16 desc[UR36][R6.64+0xd0], R78 ;  /* 0x0000d04e06004986 */ /* 0x000fe2000c101524 */
[C---:B------:R-:W-:Y:S02]  /*5fc0*/  ISETP.GT.AND P4, PT, R0.reuse, RZ, P2 ;  /* 0x000000ff0000720c */ /* 0x040fe40001784270 */
[----:B------:R-:W-:Y:S01]  /*5fd0*/  F2FP.F16.F32.PACK_AB R81, RZ, R81 ;  /* 0x00000051ff51723e */ /* 0x000fe200000000ff */
[----:B------:R-:W-:Y:S01]  /*5fe0*/  @P5 STG.E.U16 desc[UR36][R6.64+0xd2], R79 ;  /* 0x0000d24f06005986 */ /* 0x000fe2000c101524 */
[----:B------:R-:W-:-:S02]  /*5ff0*/  ISETP.GT.AND P5, PT, R0, RZ, P3 ;  /* 0x000000ff0000720c */ /* 0x000fc40001fa4270 */
[C---:B------:R-:W-:Y:S02]  /*6000*/  ISETP.GT.AND P1, PT, R3.reuse, 0x78, PT ;  /* 0x000000780300780c */ /* 0x040fe40003f24270 */
[----:B------:R-:W-:Y:S02]  /*6010*/  ISETP.GT.AND P0, PT, R3, 0x79, PT ;  /* 0x000000790300780c */ /* 0x000fe40003f04270 */
[C---:B------:R-:W-:Y:S02]  /*6020*/  ISETP.GT.AND P3, PT, R0.reuse, 0x8, P3 ;  /* 0x000000080000780c */ /* 0x040fe40001f64270 */
[C---:B------:R-:W-:Y:S02]  /*6030*/  ISETP.GT.AND P2, PT, R0.reuse, 0x8, P2 ;  /* 0x000000080000780c */ /* 0x040fe40001744270 */
[----:B------:R-:W-:Y:S02]  /*6040*/  F2FP.F16.F32.PACK_AB R82, RZ, R82 ;  /* 0x00000052ff52723e */ /* 0x000fe400000000ff */
[----:B------:R-:W-:Y:S01]  /*6050*/  F2FP.F16.F32.PACK_AB R83, RZ, R83 ;  /* 0x00000053ff53723e */ /* 0x000fe200000000ff */
[----:B------:R-:W-:Y:S01]  /*6060*/  @P5 STG.E.U16 desc[UR36][R4.64+0xe0], R80 ;  /* 0x0000e05004005986 */ /* 0x000fe2000c101524 */
[----:B------:R-:W-:-:S02]  /*6070*/  ISETP.GT.AND P5, PT, R0, RZ, P0 ;  /* 0x000000ff0000720c */ /* 0x000fc400007a4270 */
[C---:B------:R-:W-:Y:S01]  /*6080*/  ISETP.GT.AND P0, PT, R0.reuse, 0x8, P0 ;  /* 0x000000080000780c */ /* 0x040fe20000704270 */
[----:B------:R-:W-:Y:S01]  /*6090*/  @P4 STG.E.U16 desc[UR36][R4.64+0xe2], R81 ;  /* 0x0000e25104004986 */ /* 0x000fe2000c101524 */
[C---:B------:R-:W-:Y:S02]  /*60a0*/  ISETP.GT.AND P4, PT, R0.reuse, RZ, P1 ;  /* 0x000000ff0000720c */ /* 0x040fe40000f84270 */
[----:B------:R-:W-:Y:S01]  /*60b0*/  ISETP.GT.AND P1, PT, R0, 0x8, P1 ;  /* 0x000000080000780c */ /* 0x000fe20000f24270 */
[----:B------:R-:W-:Y:S01]  /*60c0*/  @P3 STG.E.U16 desc[UR36][R6.64+0xe0], R82 ;  /* 0x0000e05206003986 */ /* 0x000fe2000c101524 */
[----:B------:R-:W-:Y:S02]  /*60d0*/  F2FP.F16.F32.PACK_AB R84, RZ, R84 ;  /* 0x00000054ff54723e */ /* 0x000fe400000000ff */
[----:B------:R-:W-:Y:S01]  /*60e0*/  F2FP.F16.F32.PACK_AB R85, RZ, R85 ;  /* 0x00000055ff55723e */ /* 0x000fe200000000ff */
[----:B------:R-:W-:Y:S01]  /*60f0*/  @P2 STG.E.U16 desc[UR36][R6.64+0xe2], R83 ;  /* 0x0000e25306002986 */ /* 0x000fe2000c101524 */
[----:B------:R-:W-:-:S02]  /*6100*/  F2FP.F16.F32.PACK_AB R86, RZ, R86 ;  /* 0x00000056ff56723e */ /* 0x000fc400000000ff */
[----:B------:R-:W-:-:S03]  /*6110*/  F2FP.F16.F32.PACK_AB R87, RZ, R87 ;  /* 0x00000057ff57723e */ /* 0x000fc600000000ff */
[----:B------:R-:W-:Y:S04]  /*6120*/  @P4 STG.E.U16 desc[UR36][R4.64+0xf0], R84 ;  /* 0x0000f05404004986 */ /* 0x000fe8000c101524 */
[----:B------:R0:W-:Y:S02]  /*6130*/  @P5 STG.E.U16 desc[UR36][R4.64+0xf2], R85 ;  /* 0x0000f25504005986 */ /* 0x0001e4000c101524 */
[----:B0-----:R-:W-:Y:S02]  /*6140*/  @P1 IMAD.MOV.U32 R4, RZ, RZ, R6 ;  /* 0x000000ffff041224 */ /* 0x001fe400078e0006 */
[----:B------:R-:W-:-:S05]  /*6150*/  @P1 IMAD.MOV.U32 R5, RZ, RZ, R7 ;  /* 0x000000ffff051224 */ /* 0x000fca00078e0007 */
[----:B------:R0:W-:Y:S04]  /*6160*/  @P1 STG.E.U16 desc[UR36][R4.64+0xf0], R86 ;  /* 0x0000f05604001986 */ /* 0x0001e8000c101524 */
[----:B------:R0:W-:Y:S02]  /*6170*/  @P0 STG.E.U16 desc[UR36][R6.64+0xf2], R87 ;  /* 0x0000f25706000986 */ /* 0x0001e4000c101524 */
.L_x_159:
[----:B------:R-:W-:Y:S05]  /*6180*/  BSYNC B0 ;  /* 0x0000000000007941 */ /* 0x000fea0003800000 */
.L_x_33:
[----:B0-----:R-:W2:Y:S01]  /*6190*/  LDL.64 R4, [R1] ;  /* 0x0000000001047983 */ /* 0x001ea20000100a00 */
[----:B------:R-:W-:Y:S01]  /*61a0*/  ULDC.64 UR4, c[0x0][0x650] ;  /* 0x0001940000047ab9 */ /* 0x000fe20000000a00 */
[----:B------:R-:W-:Y:S02]  /*61b0*/  IMAD.U32 R0, RZ, RZ, UR44 ;  /* 0x0000002cff007e24 */ /* 0x000fe4000f8e00ff */
[----:B------:R-:W-:Y:S02]  /*61c0*/  IMAD.MOV.U32 R22, RZ, RZ, -0x1 ;  /* 0xffffffffff167424 */ /* 0x000fe400078e00ff */
[----:B------:R0:W-:Y:S01]  /*61d0*/  SYNCS.ARRIVE.TRANS64.A1T0 RZ, [R0+UR46], RZ ;  /* 0x000000ff00ff79a7 */ /* 0x0001e2000810002e */
[----:B-----5:R-:W-:Y:S02]  /*61e0*/  IMAD.MOV.U32 R18, RZ, RZ, -0x1 ;  /* 0xffffffffff127424 */ /* 0x020fe400078e00ff */
[----:B------:R-:W-:Y:S01]  /*61f0*/  IMAD.MOV.U32 R19, RZ, RZ, -0x1 ;  /* 0xffffffffff137424 */ /* 0x000fe200078e00ff */
[----:B0-----:R-:W-:-:S02]  /*6200*/  PRMT R0, RZ, 0x7610, R0 ;  /* 0x00007610ff007816 */ /* 0x001fc40000000000 */
[----:B--2---:R-:W-:-:S05]  /*6210*/  LEA R16, P0, R4, R16, 0x1 ;  /* 0x0000001004107211 */ /* 0x004fca00078008ff */
[----:B------:R-:W-:Y:S01]  /*6220*/  IMAD.X R17, R98, 0x1, R17, P0 ;  /* 0x0000000162117824 */ /* 0x000fe200000e0611 */
[----:B------:R-:W-:-:S04]  /*6230*/  ISETP.GE.U32.AND P0, PT, R16, UR4, PT ;  /* 0x0000000410007c0c */ /* 0x000fc8000bf06070 */
[----:B------:R-:W-:-:S13]  /*6240*/  ISETP.GE.U32.AND.EX P0, PT, R17, UR5, PT, P0 ;  /* 0x0000000511007c0c */ /* 0x000fda000bf06100 */
[----:B------:R-:W-:Y:S05]  /*6250*/  @P0 BRA `(.L_x_160) ;  /* 0x00000004004c0947 */ /* 0x000fea0003800000 */
[----:B-1----:R-:W0:Y:S01]  /*6260*/  LDC.64 R10, c[0x0][0x628] ;  /* 0x00018a00ff0a7b82 */ /* 0x002e220000000a00 */
[----:B------:R-:W1:Y:S01]  /*6270*/  S2R R12, SR_CTAID.X ;  /* 0x00000000000c7919 */ /* 0x000e620000002500 */
[----:B------:R-:W-:Y:S02]  /*6280*/  IMAD.MOV.U32 R8, RZ, RZ, R16 ;  /* 0x000000ffff087224 */ /* 0x000fe400078e0010 */
[----:B------:R-:W-:Y:S01]  /*6290*/  IMAD.MOV.U32 R9, RZ, RZ, R17 ;  /* 0x000000ffff097224 */ /* 0x000fe200078e0011 */
[----:B------:R-:W2:Y:S03]  /*62a0*/  S2R R18, SR_CTAID.Y ;  /* 0x0000000000127919 */ /* 0x000ea60000002600 */
[----:B------:R-:W1:Y:S08]  /*62b0*/  LDC R0, c[0x0][0x630] ;  /* 0x00018c00ff007b82 */ /* 0x000e700000000800 */
[----:B------:R-:W1:Y:S01]  /*62c0*/  LDC.64 R14, c[0x0][0x620] ;  /* 0x00018800ff0e7b82 */ /* 0x000e620000000a00 */
[----:B0-----:R-:W-:-:S04]  /*62d0*/  ISETP.NE.U32.AND P0, PT, R10, RZ, PT ;  /* 0x000000ff0a00720c */ /* 0x001fc80003f05070 */
[----:B------:R-:W-:-:S13]  /*62e0*/  ISETP.NE.AND.EX P0, PT, R11, RZ, PT, P0 ;  /* 0x000000ff0b00720c */ /* 0x000fda0003f05300 */
[----:B-12---:R-:W-:Y:S05]  /*62f0*/  @!P0 BRA `(.L_x_161) ;  /* 0x0000000000288947 */ /* 0x006fea0003800000 */
[----:B------:R-:W0:Y:S02]  /*6300*/  LDC R3, c[0x0][0x634] ;  /* 0x00018d00ff037b82 */ /* 0x000e240000000800 */
[----:B0-----:R-:W-:-:S05]  /*6310*/  IADD3 R3, P0, R16, R3, RZ ;  /* 0x0000000310037210 */ /* 0x001fca0007f1e0ff */
[----:B------:R-:W-:-:S04]  /*6320*/  IMAD.X R13, RZ, RZ, R17, P0 ;  /* 0x000000ffff0d7224 */ /* 0x000fc800000e0611 */
[----:B------:R-:W-:-:S04]  /*6330*/  IMAD.WIDE.U32 R4, R13, R10, RZ ;  /* 0x0000000a0d047225 */ /* 0x000fc800078e00ff */
[----:B---34-:R-:W-:-:S04]  /*6340*/  IMAD.WIDE.U32 R6, P0, R3, R11, R4 ;  /* 0x0000000b03067225 */ /* 0x018fc80007800004 */
[----:B------:R-:W-:-:S04]  /*6350*/  IMAD.WIDE.U32 R4, R3, R10, RZ ;  /* 0x0000000a03047225 */ /* 0x000fc800078e00ff */
[----:B------:R-:W-:Y:S01]  /*6360*/  IMAD.X R9, RZ, RZ, RZ, P0 ;  /* 0x000000ffff097224 */ /* 0x000fe200000e06ff */
[----:B------:R-:W-:Y:S01]  /*6370*/  IADD3 RZ, P0, R5, R6, RZ ;  /* 0x0000000605ff7210 */ /* 0x000fe20007f1e0ff */
[----:B------:R-:W-:-:S04]  /*6380*/  IMAD.MOV.U32 R8, RZ, RZ, R7 ;  /* 0x000000ffff087224 */ /* 0x000fc800078e0007 */
[----:B------:R-:W-:-:S08]  /*6390*/  IMAD.WIDE.U32.X R8, R13, R11, R8, P0 ;  /* 0x0000000b0d087225 */ /* 0x000fd000000e0408 */
.L_x_161:
[-CC-:B------:R-:W-:Y:S01]  /*63a0*/  SHF.R.U64 R19, R8, R0.reuse, R9.reuse ;  /* 0x0000000008137219 */ /* 0x180fe20000001209 */
[----:B------:R-:W0:Y:S01]  /*63b0*/  LDC.64 R24, c[0x0][0x640] ;  /* 0x00019000ff187b82 */ /* 0x000e220000000a00 */
[----:B------:R-:W-:Y:S01]  /*63c0*/  SHF.R.U32.HI R0, RZ, R0, R9 ;  /* 0x00000000ff007219 */ /* 0x000fe20000011609 */
[----:B------:R-:W-:Y:S01]  /*63d0*/  ULDC UR4, c[0x0][0x150] ;  /* 0x0000540000047ab9 */ /* 0x000fe20000000800 */
[----:B------:R-:W-:Y:S02]  /*63e0*/  IADD3 R3, P0, RZ, -R19, RZ ;  /* 0x80000013ff037210 */ /* 0x000fe40007f1e0ff */
[----:B---34-:R-:W-:-:S03]  /*63f0*/  I2FP.F32.U32 R7, R12 ;  /* 0x0000000c00077245 */ /* 0x018fc60000201000 */
[----:B------:R-:W1:Y:S01]  /*6400*/  LDC R6, c[0x0][0x618] ;  /* 0x00018600ff067b82 */ /* 0x000e620000000800 */
[----:B------:R-:W-:Y:S02]  /*6410*/  IMAD.X R5, RZ, RZ, ~R0, P0 ;  /* 0x000000ffff057224 */ /* 0x000fe400000e0e00 */
[----:B------:R-:W-:Y:S01]  /*6420*/  FMUL R7, R7, UR4 ;  /* 0x0000000407077c20 */ /* 0x000fe20008400000 */
[----:B------:R-:W-:Y:S01]  /*6430*/  ULDC UR4, c[0x0][0x154] ;  /* 0x0000550000047ab9 */ /* 0x000fe20000000800 */
[-C--:B------:R-:W-:Y:S02]  /*6440*/  IMAD R0, R5, R14.reuse, RZ ;  /* 0x0000000e05007224 */ /* 0x080fe400078e02ff */
[C---:B------:R-:W-:Y:S01]  /*6450*/  IMAD.WIDE.U32 R4, R3.reuse, R14, R16 ;  /* 0x0000000e03047225 */ /* 0x040fe200078e0010 */
[----:B------:R-:W2:Y:S01]  /*6460*/  LDC R8, c[0x0][0x608] ;  /* 0x00018200ff087b82 */ /* 0x000ea20000000800 */
[----:B------:R-:W3:Y:S02]  /*6470*/  F2I.U32.TRUNC.NTZ R7, R7 ;  /* 0x0000000700077305 */ /* 0x000ee4000020f000 */
[----:B------:R-:W-:Y:S01]  /*6480*/  IMAD R3, R3, R15, R0 ;  /* 0x0000000f03037224 */ /* 0x000fe200078e0200 */
[----:B------:R-:W-:-:S03]  /*6490*/  I2FP.F32.U32 R0, R18 ;  /* 0x0000001200007245 */ /* 0x000fc60000201000 */
[----:B------:R-:W-:Y:S01]  /*64a0*/  IMAD.IADD R3, R5, 0x1, R3 ;  /* 0x0000000105037824 */ /* 0x000fe200078e0203 */
[----:B------:R-:W4:Y:S01]  /*64b0*/  LDC R11, c[0x0][0x658] ;  /* 0x00019600ff0b7b82 */ /* 0x000f220000000800 */
[----:B0-----:R-:W-:-:S04]  /*64c0*/  ISETP.NE.U32.AND P0, PT, R24, RZ, PT ;  /* 0x000000ff1800720c */ /* 0x001fc80003f05070 */
[----:B------:R-:W-:-:S03]  /*64d0*/  ISETP.NE.AND.EX P0, PT, R25, RZ, PT, P0 ;  /* 0x000000ff1900720c */ /* 0x000fc60003f05300 */
[----:B------:R-:W0:Y:S01]  /*64e0*/  LDC R9, c[0x0][0x144] ;  /* 0x00005100ff097b82 */ /* 0x000e220000000800 */
[-C--:B-1----:R-:W-:Y:S01]  /*64f0*/  SHF.R.U64 R10, R4, R6.reuse, R3 ;  /* 0x00000006040a7219 */ /* 0x082fe20000001203 */
[----:B---3--:R-:W-:Y:S01]  /*6500*/  IMAD.MOV R7, RZ, RZ, -R7 ;  /* 0x000000ffff077224 */ /* 0x008fe200078e0a07 */
[----:B------:R-:W-:Y:S01]  /*6510*/  SHF.R.U32.HI R3, RZ, R6, R3 ;  /* 0x00000006ff037219 */ /* 0x000fe20000011603 */
[----:B------:R-:W-:-:S04]  /*6520*/  FMUL R6, R0, UR4 ;  /* 0x0000000400067c20 */ /* 0x000fc80008400000 */
[----:B------:R-:W1:Y:S01]  /*6530*/  LDC R21, c[0x0][0x148] ;  /* 0x00005200ff157b82 */ /* 0x000e620000000800 */
[----:B------:R3:W0:Y:S01]  /*6540*/  F2I.U32.TRUNC.NTZ R14, R6 ;  /* 0x00000006000e7305 */ /* 0x000622000020f000 */
[-CC-:B--2---:R-:W-:Y:S02]  /*6550*/  SHF.R.U64 R13, R10, R8.reuse, R3.reuse ;  /* 0x000000080a0d7219 */ /* 0x184fe40000001203 */
[----:B------:R-:W-:-:S04]  /*6560*/  SHF.R.U32.HI R0, RZ, R8, R3 ;  /* 0x00000008ff007219 */ /* 0x000fc80000011603 */
[----:B------:R-:W2:Y:S01]  /*6570*/  LDC R20, c[0x0][0x648] ;  /* 0x00019200ff147b82 */ /* 0x000ea20000000800 */
[-CC-:B----4-:R-:W-:Y:S02]  /*6580*/  SHF.R.U64 R15, R13, R11.reuse, R0.reuse ;  /* 0x0000000b0d0f7219 */ /* 0x190fe40000001200 */
[----:B------:R-:W-:-:S03]  /*6590*/  SHF.R.U32.HI R5, RZ, R11, R0 ;  /* 0x0000000bff057219 */ /* 0x000fc60000011600 */
[----:B------:R-:W-:Y:S02]  /*65a0*/  IMAD.MOV.U32 R4, RZ, RZ, R15 ;  /* 0x000000ffff047224 */ /* 0x000fe400078e000f */
[----:B------:R-:W4:Y:S01]  /*65b0*/  LDC R26, c[0x0][0x638] ;  /* 0x00018e00ff1a7b82 */ /* 0x000f220000000800 */
[----:B0-----:R-:W-:-:S07]  /*65c0*/  IMAD R22, R9, R7, R12 ;  /* 0x0000000709167224 */ /* 0x001fce00078e020c */
[----:B------:R-:W0:Y:S08]  /*65d0*/  LDC R27, c[0x0][0x610] ;  /* 0x00018400ff1b7b82 */ /* 0x000e300000000800 */
[----:B------:R-:W0:Y:S01]  /*65e0*/  LDC R28, c[0x0][0x600] ;  /* 0x00018000ff1c7b82 */ /* 0x000e220000000800 */
[----:B-123--:R-:W-:Y:S05]  /*65f0*/  @!P0 BRA `(.L_x_162) ;  /* 0x0000000000288947 */ /* 0x00efea0003800000 */
[----:B------:R-:W1:Y:S02]  /*6600*/  LDC R0, c[0x0][0x64c] ;  /* 0x00019300ff007b82 */ /* 0x000e640000000800 */
[----:B-1----:R-:W-:-:S05]  /*6610*/  IADD3 R3, P0, R15, R0, RZ ;  /* 0x000000000f037210 */ /* 0x002fca0007f1e0ff */
        /* <DEDUP_REMOVED lines=8> */
.L_x_162:
[----:B------:R-:W-:Y:S01]  /*66a0*/  ISETP.NE.AND P0, PT, R2, 0x1, PT ;  /* 0x000000010200780c */ /* 0x000fe20003f05270 */
[----:B------:R-:W-:Y:S01]  /*66b0*/  IMAD.MOV R14, RZ, RZ, -R14 ;  /* 0x000000ffff0e7224 */ /* 0x000fe200078e0a0e */
[----:B------:R-:W-:Y:S02]  /*66c0*/  SHF.R.U64 R0, R4, R20, R5 ;  /* 0x0000001404007219 */ /* 0x000fe40000001205 */
[----:B------:R-:W-:Y:S02]  /*66d0*/  LOP3.LUT R3, R13, R100, RZ, 0xc0, !PT ;  /* 0x000000640d037212 */ /* 0x000fe400078ec0ff */
[----:B------:R-:W-:Y:S01]  /*66e0*/  LOP3.LUT R5, R10, R99, RZ, 0xc0, !PT ;  /* 0x000000630a057212 */ /* 0x000fe200078ec0ff */
[----:B------:R-:W-:Y:S02]  /*66f0*/  IMAD.MOV R4, RZ, RZ, -R0 ;  /* 0x000000ffff047224 */ /* 0x000fe400078e0a00 */
[----:B------:R-:W-:Y:S02]  /*6700*/  IMAD R3, R96, R0, R3 ;  /* 0x0000000060037224 */ /* 0x000fe400078e0203 */
[----:B----4-:R-:W-:-:S02]  /*6710*/  IMAD R0, R4, R26, R15 ;  /* 0x0000001a04007224 */ /* 0x010fc400078e020f */
[----:B------:R-:W-:Y:S02]  /*6720*/  @P0 IMAD R22, R21, R14, R18 ;  /* 0x0000000e15160224 */ /* 0x000fe400078e0212 */
[----:B------:R-:W-:Y:S02]  /*6730*/  IMAD.MOV.U32 R4, RZ, RZ, 0x1 ;  /* 0x00000001ff047424 */ /* 0x000fe400078e00ff */
[----:B0-----:R-:W-:Y:S02]  /*6740*/  IMAD R22, R3, R27, R22 ;  /* 0x0000001b03167224 */ /* 0x001fe400078e0216 */
[----:B------:R-:W-:Y:S01]  /*6750*/  IMAD R3, R0, R28, R5 ;  /* 0x0000001c00037224 */ /* 0x000fe200078e0205 */
[----:B------:R-:W-:-:S04]  /*6760*/  PRMT R0, R4, 0x7610, R0 ;  /* 0x0000761004007816 */ /* 0x000fc80000000000 */
[----:B------:R-:W-:Y:S02]  /*6770*/  SEL R18, R3, R22, !P0 ;  /* 0x0000001603127207 */ /* 0x000fe40004000000 */
[----:B------:R-:W-:-:S07]  /*6780*/  SEL R22, R22, R3, !P0 ;  /* 0x0000000316167207 */ /* 0x000fce0004000000 */
.L_x_160:
[----:B------:R-:W-:Y:S01]  /*6790*/  LOP3.LUT P0, RZ, R0, 0xff, RZ, 0xc0, !PT ;  /* 0x000000ff00ff7812 */ /* 0x000fe2000780c0ff */
[----:B------:R-:W-:Y:S01]  /*67a0*/  UIMAD.WIDE.U32 UR4, UR38, 0x38e38e39, URZ ;  /* 0x38e38e39260478a5 */ /* 0x000fe2000f8e003f */
[----:B------:R-:W-:-:S03]  /*67b0*/  LOP3.LUT R103, R103, 0x1, RZ, 0x3c, !PT ;  /* 0x0000000167677812 */ /* 0x000fc600078e3cff */
[----:B------:R-:W-:-:S04]  /*67c0*/  USHF.R.U32.HI UR4, URZ, 0x1, UR5 ;  /* 0x000000013f047899 */ /* 0x000fc80008011605 */
[----:B------:R-:W-:-:S04]  /*67d0*/  UIMAD UR38, UR4, -0x9, UR38 ;  /* 0xfffffff7042678a4 */ /* 0x000fc8000f8e0226 */
[----:B------:R-:W-:Y:S08]  /*67e0*/  @P0 BRA `(.L_x_163) ;  /* 0xffffffac00800947 */ /* 0x000ff0000383ffff */
[----:B------:R-:W-:Y:S05]  /*67f0*/  EXIT ;  /* 0x000000000000794d */ /* 0x000fea0003800000 */
.L_x_14:
[----:B------:R-:W-:-:S08]  /*6800*/  ISETP.NE.AND P0, PT, R14, RZ, PT ;  /* 0x000000ff0e00720c */ /* 0x000fd00003f05270 */
[----:B0-----:R-:W0:-:S00]  /*6810*/  USETMAXREG.DEALLOC.CTAPOOL 0x28 ;  /* 0x00000028000079c8 */ /* 0x001e0000080e0500 */
[----:B------:R-:W-:Y:S05]  /*6820*/  @P0 EXIT ;  /* 0x000000000000094d */ /* 0x000fea0003800000 */
[----:B0-----:R-:W-:Y:S01]  /*6830*/  LOP3.LUT P0, RZ, R3, 0xff, RZ, 0xc0, !PT ;  /* 0x000000ff03ff7812 */ /* 0x001fe2000780c0ff */
[----:B------:R-:W-:Y:S02]  /*6840*/  IMAD.MOV.U32 R3, RZ, RZ, 0x1 ;  /* 0x00000001ff037424 */ /* 0x000fe400078e00ff */
[----:B------:R-:W-:-:S10]  /*6850*/  IMAD.MOV.U32 R8, RZ, RZ, RZ ;  /* 0x000000ffff087224 */ /* 0x000fd400078e00ff */
[----:B------:R-:W-:Y:S05]  /*6860*/  @!P0 BRA `(.L_x_164) ;  /* 0x0000000c000c8947 */ /* 0x000fea0003800000 */
[----:B------:R-:W-:Y:S01]  /*6870*/  LOP3.LUT P0, RZ, R4, 0x1f, RZ, 0xc0, !PT ;  /* 0x0000001f04ff7812 */ /* 0x000fe2000780c0ff */
[----:B------:R-:W-:Y:S01]  /*6880*/  ULDC UR5, c[0x0][0x658] ;  /* 0x0001960000057ab9 */ /* 0x000fe20000000800 */
[----:B------:R-:W-:Y:S01]  /*6890*/  UMOV UR6, 0xffffffff ;  /* 0xffffffff00067882 */ /* 0x000fe20000000000 */
[----:B------:R-:W-:Y:S01]  /*68a0*/  BSSY B0, `(.L_x_164) ;  /* 0x00000bf000007945 */ /* 0x000fe20003800000 */
[----:B------:R-:W-:Y:S01]  /*68b0*/  USHF.L.U32 UR6, UR6, UR5, URZ ;  /* 0x0000000506067299 */ /* 0x000fe2000800063f */
[C---:B------:R-:W-:Y:S01]  /*68c0*/  ISETP.NE.AND P2, PT, R5.reuse, RZ, PT ;  /* 0x000000ff0500720c */ /* 0x040fe20003f45270 */
[----:B------:R-:W-:Y:S01]  /*68d0*/  IMAD.MOV.U32 R10, RZ, RZ, 0x1 ;  /* 0x00000001ff0a7424 */ /* 0x000fe200078e00ff */
[----:B------:R-:W-:Y:S01]  /*68e0*/  ISETP.NE.OR P0, PT, R5, RZ, !P0 ;  /* 0x000000ff0500720c */ /* 0x000fe20004705670 */
[----:B------:R-:W-:Y:S01]  /*68f0*/  IMAD.MOV.U32 R3, RZ, RZ, 0x1 ;  /* 0x00000001ff037424 */ /* 0x000fe200078e00ff */
[----:B------:R-:W-:Y:S01]  /*6900*/  LOP3.LUT R9, R23, 0x2, RZ, 0xfc, !PT ;  /* 0x0000000217097812 */ /* 0x000fe200078efcff */
[----:B------:R-:W-:Y:S01]  /*6910*/  IMAD.MOV.U32 R8, RZ, RZ, RZ ;  /* 0x000000ffff087224 */ /* 0x000fe200078e00ff */
[----:B------:R-:W-:Y:S01]  /*6920*/  ULDC UR4, c[0x0][0x600] ;  /* 0x0001800000047ab9 */ /* 0x000fe20000000800 */
[----:B------:R-:W-:Y:S01]  /*6930*/  UMOV UR7, 0x1 ;  /* 0x0000000100077882 */ /* 0x000fe20000000000 */
[----:B------:R-:W-:-:S02]  /*6940*/  UIADD3 UR19, UR40, 0x1, URZ ;  /* 0x0000000128137890 */ /* 0x000fc4000fffe03f */
[----:B------:R-:W-:Y:S02]  /*6950*/  UIADD3 UR15, UR4, -0x1, URZ ;  /* 0xffffffff040f7890 */ /* 0x000fe4000fffe03f */
[----:B------:R-:W-:Y:S02]  /*6960*/  USHF.L.U32 UR17, UR7, UR5, URZ ;  /* 0x0000000507117299 */ /* 0x000fe4000800063f */
[----:B------:R-:W-:Y:S01]  /*6970*/  ULOP3.LUT UR16, URZ, UR6, URZ, 0x33, !UPT ;  /* 0x000000063f107292 */ /* 0x000fe2000f8e333f */
[----:B------:R-:W-:-:S11]  /*6980*/  ULDC.64 UR20, c[0x0][0x198] ;  /* 0x0000660000147ab9 */ /* 0x000fd60000000a00 */
.L_x_176:
[----:B------:R-:W-:-:S03]  /*6990*/  UMOV UR4, 0xffffffff ;  /* 0xffffffff00047882 */ /* 0x000fc60000000000 */
[----:B------:R-:W-:Y:S05]  /*69a0*/  BRA.DIV UR4, `(.L_x_165) ;  /* 0x00000012048c7947 */ /* 0x000fea000b800000 */
[----:B------:R-:W-:-:S13]  /*69b0*/  ELECT P6, URZ, PT ;  /* 0x00000000003f782f */ /* 0x000fda00038c0000 */
.L_x_194:
[----:B------:R-:W0:Y:S01]  /*69c0*/  LDC R4, c[0x0][0x28c] ;  /* 0x0000a300ff047b82 */ /* 0x000e220000000800 */
[----:B------:R-:W-:Y:S01]  /*69d0*/  BSSY B1, `(.L_x_166) ;  /* 0x0000037000017945 */ /* 0x000fe20003800000 */
[----:B0-----:R-:W-:-:S13]  /*69e0*/  ISETP.LT.OR P6, PT, R4, 0x1, !P6 ;  /* 0x000000010400780c */ /* 0x001fda00077c1670 */
[----:B------:R-:W-:Y:S05]  /*69f0*/  @P6 BRA `(.L_x_167) ;  /* 0x0000000000d06947 */ /* 0x000fea0003800000 */
[----:B------:R-:W-:Y:S02]  /*6a00*/  IMAD.SHL.U32 R18, R18, 0x80, RZ ;  /* 0x0000008012127824 */ /* 0x000fe400078e00ff */
[----:B------:R-:W-:Y:S02]  /*6a10*/  IMAD.SHL.U32 R22, R22, 0x40, RZ ;  /* 0x0000004016167824 */ /* 0x000fe400078e00ff */
[----:B------:R-:W-:Y:S02]  /*6a20*/  IMAD.MOV.U32 R13, RZ, RZ, RZ ;  /* 0x000000ffff0d7224 */ /* 0x000fe400078e00ff */
[----:B------:R-:W-:Y:S02]  /*6a30*/  IMAD.U32 R14, RZ, RZ, UR19 ;  /* 0x00000013ff0e7e24 */ /* 0x000fe4000f8e00ff */
[----:B------:R-:W-:Y:S02]  /*6a40*/  IMAD.MOV.U32 R4, RZ, RZ, R3 ;  /* 0x000000ffff047224 */ /* 0x000fe400078e0003 */
[----:B------:R-:W-:-:S07]  /*6a50*/  IMAD.MOV.U32 R5, RZ, RZ, R8 ;  /* 0x000000ffff057224 */ /* 0x000fce00078e0008 */
.L_x_171:
[----:B------:R-:W0:Y:S01]  /*6a60*/  S2R R7, SR_CgaCtaId ;  /* 0x0000000000077919 */ /* 0x000e220000008800 */
[----:B------:R-:W-:-:S04]  /*6a70*/  MOV R6, 0x400 ;  /* 0x0000040000067802 */ /* 0x000fc80000000f00 */
[----:B0-----:R-:W-:Y:S02]  /*6a80*/  LEA R12, R7, R6, 0x18 ;  /* 0x00000006070c7211 */ /* 0x001fe400078ec0ff */
[----:B------:R-:W-:Y:S01]  /*6a90*/  SHF.L.U32 R6, R4, 0x1f, RZ ;  /* 0x0000001f04067819 */ /* 0x000fe200000006ff */
[----:B------:R-:W0:Y:S02]  /*6aa0*/  @!P2 LDC R7, c[0x0][0x500] ;  /* 0x00014000ff07ab82 */ /* 0x000e240000000800 */
[----:B------:R-:W-:-:S04]  /*6ab0*/  IMAD R11, R5, 0x8, R12 ;  /* 0x00000008050b7824 */ /* 0x000fc800078e020c */
[----:B------:R-:W1:Y:S02]  /*6ac0*/  SYNCS.PHASECHK.TRANS64.TRYWAIT P1, [R11+URZ+0x48], R6 ;  /* 0x000048060b0075a7 */ /* 0x000e64000802017f */
[----:B-1----:R-:W-:Y:S05]  /*6ad0*/  @!P1 BRA `(.L_x_168) ;  /* 0x0000001000609947 */ /* 0x002fea0003800000 */
.L_x_195:
[----:B-1----:R-:W-:Y:S01]  /*6ae0*/  PRMT R6, R9, 0x9910, RZ ;  /* 0x0000991009067816 */ /* 0x002fe200000000ff */
[----:B0-----:R0:W-:Y:S03]  /*6af0*/  @!P2 SYNCS.ARRIVE.TRANS64 RZ, [R11+URZ], R7 ;  /* 0x000000070bffa9a7 */ /* 0x0011e6000800003f */
[----:B------:R-:W-:-:S13]  /*6b00*/  ISETP.NE.AND P1, PT, R6, 0x2, PT ;  /* 0x000000020600780c */ /* 0x000fda0003f25270 */
[----:B0-----:R-:W-:Y:S05]  /*6b10*/  @P1 BRA `(.L_x_169) ;  /* 0x0000000000041947 */ /* 0x001fea0003800000 */
[----:B------:R-:W-:Y:S01]  /*6b20*/  BPT.TRAP 0x1 ;  /* 0x000000040000795c */ /* 0x000fe20000300000 */
.L_x_169:
[----:B------:R-:W-:Y:S05]  /*6b30*/  @P0 BRA `(.L_x_170) ;  /* 0x0000000000040947 */ /* 0x000fea0003800000 */
[----:B------:R-:W-:Y:S01]  /*6b40*/  BPT.TRAP 0x1 ;  /* 0x000000040000795c */ /* 0x000fe20000300000 */
.L_x_170:
[--C-:B------:R-:W-:Y:S01]  /*6b50*/  IMAD R6, R5, 0x2000, R12.reuse ;  /* 0x0000200005067824 */ /* 0x100fe200078e020c */
[----:B------:R-:W-:Y:S01]  /*6b60*/  R2UR UR9, R11 ;  /* 0x000000000b0972ca */ /* 0x000fe200000e0000 */
[C---:B------:R-:W-:Y:S01]  /*6b70*/  IMAD R12, R5.reuse, 0x4000, R12 ;  /* 0x00004000050c7824 */ /* 0x040fe200078e020c */
[----:B------:R-:W-:Y:S01]  /*6b80*/  UIADD3 UR4, UP0, UR20, 0xf0, URZ ;  /* 0x000000f014047890 */ /* 0x000fe2000ff1e03f */
[----:B------:R-:W-:Y:S01]  /*6b90*/  VIADD R14, R14, 0xffffffff ;  /* 0xffffffff0e0e7836 */ /* 0x000fe20000000000 */
[----:B------:R-:W-:Y:S01]  /*6ba0*/  R2UR UR5, R6 ;  /* 0x00000000060572ca */ /* 0x000fe200000e0000 */
[----:B------:R-:W-:Y:S01]  /*6bb0*/  UIADD3 UR22, UP1, UR20, 0x1f0, URZ ;  /* 0x000001f014167890 */ /* 0x000fe2000ff3e03f */
[----:B------:R-:W-:Y:S01]  /*6bc0*/  R2UR UR8, R12 ;  /* 0x000000000c0872ca */ /* 0x000fe200000e0000 */
[----:B------:R-:W-:Y:S01]  /*6bd0*/  VIADD R5, R5, 0x1 ;  /* 0x0000000105057836 */ /* 0x000fe20000000000 */
[----:B------:R-:W-:Y:S01]  /*6be0*/  R2UR UR11, R22 ;  /* 0x00000000160b72ca */ /* 0x000fe200000e0000 */
[----:B------:R-:W-:Y:S01]  /*6bf0*/  UIADD3.X UR23, URZ, UR21, URZ, UP1, !UPT ;  /* 0x000000153f177290 */ /* 0x000fe20008ffe43f */
[----:B------:R-:W-:Y:S01]  /*6c00*/  R2UR UR10, R13 ;  /* 0x000000000d0a72ca */ /* 0x000fe200000e0000 */
[----:B------:R-:W-:Y:S01]  /*6c10*/  UMOV UR6, 0x0 ;  /* 0x0000000000067882 */ /* 0x000fe20000000000 */
[----:B------:R-:W-:Y:S01]  /*6c20*/  R2UR UR12, R19 ;  /* 0x00000000130c72ca */ /* 0x000fe200000e0000 */
[----:B------:R-:W-:Y:S01]  /*6c30*/  UMOV UR7, 0x10000000 ;  /* 0x1000000000077882 */ /* 0x000fe20000000000 */
[----:B------:R-:W-:Y:S01]  /*6c40*/  R2UR UR18, R18 ;  /* 0x00000000121272ca */ /* 0x000fe200000e0000 */
[----:B------:R-:W-:Y:S01]  /*6c50*/  VIADD R13, R13, 0x40 ;  /* 0x000000400d0d7836 */ /* 0x000fe20000000000 */
[----:B------:R-:W-:Y:S01]  /*6c60*/  ISETP.GT.AND P3, PT, R14, 0x1, PT ;  /* 0x000000010e00780c */ /* 0x000fe20003f64270 */
[----:B------:R-:W-:Y:S01]  /*6c70*/  UIADD3 UR13, UR5, 0x180, URZ ;  /* 0x00000180050d7890 */ /* 0x000fe2000fffe03f */
[----:B------:R-:W-:Y:S01]  /*6c80*/  ISETP.NE.AND P1, PT, R5, 0x9, PT ;  /* 0x000000090500780c */ /* 0x000fe20003f25270 */
[----:B------:R-:W-:-:S02]  /*6c90*/  UIADD3.X UR5, URZ, UR21, URZ, UP0, !UPT ;  /* 0x000000153f057290 */ /* 0x000fc400087fe43f */
[----:B------:R-:W-:Y:S01]  /*6ca0*/  UIADD3 UR14, UR8, 0x12180, URZ ;  /* 0x00012180080e7890 */ /* 0x000fe2000fffe03f */
[----:B------:R-:W-:Y:S02]  /*6cb0*/  SEL R7, RZ, 0x1, P1 ;  /* 0x00000001ff077807 */ /* 0x000fe40000800000 */
[----:B------:R-:W-:Y:S01]  /*6cc0*/  UMOV UR8, UR13 ;  /* 0x0000000d00087c82 */ /* 0x000fe20008000000 */
[----:B------:R-:W-:Y:S02]  /*6cd0*/  SEL R5, R5, RZ, P1 ;  /* 0x000000ff05057207 */ /* 0x000fe40000800000 */
[----:B------:R-:W-:Y:S01]  /*6ce0*/  LOP3.LUT R4, R4, R7, RZ, 0x3c, !PT ;  /* 0x0000000704047212 */ /* 0x000fe200078e3cff */
[----:B------:R0:W-:Y:S02]  /*6cf0*/  UTMALDG.3D [UR8], [UR4], desc[UR6] ;  /* 0x00000608040075b4 */ /* 0x0001e40008011000 */
[----:B0-----:R-:W-:Y:S01]  /*6d00*/  UMOV UR8, UR14 ;  /* 0x0000000e00087c82 */ /* 0x001fe20008000000 */
[----:B------:R-:W-:-:S02]  /*6d10*/  UMOV UR11, UR18 ;  /* 0x00000012000b7c82 */ /* 0x000fc40008000000 */
[----:B------:R0:W-:Y:S02]  /*6d20*/  UTMALDG.3D [UR8], [UR22], desc[UR6] ;  /* 0x00000608160075b4 */ /* 0x0001e40008011000 */
[----:B0-----:R-:W-:Y:S05]  /*6d30*/  @P3 BRA `(.L_x_171) ;  /* 0xfffffffc00483947 */ /* 0x001fea000383ffff */
.L_x_167:
[----:B------:R-:W-:Y:S05]  /*6d40*/  BSYNC B1 ;  /* 0x0000000000017941 */ /* 0x000fea0003800000 */
.L_x_166:
[----:B------:R-:W2:Y:S01]  /*6d50*/  LDL.64 R20, [R1] ;  /* 0x0000000001147983 */ /* 0x000ea20000100a00 */
[----:B------:R-:W-:Y:S01]  /*6d60*/  LOP3.LUT P4, RZ, R10, 0xff, RZ, 0xc0, !PT ;  /* 0x000000ff0aff7812 */ /* 0x000fe2000788c0ff */
[----:B------:R-:W-:Y:S01]  /*6d70*/  VIADD R7, R8, UR40 ;  /* 0x0000002808077c36 */ /* 0x000fe20008000000 */
[----:B------:R-:W-:Y:S01]  /*6d80*/  ULDC.64 UR4, c[0x0][0x650] ;  /* 0x0001940000047ab9 */ /* 0x000fe20000000a00 */
[----:B------:R-:W-:Y:S01]  /*6d90*/  IMAD.U32 R8, RZ, RZ, UR40 ;  /* 0x00000028ff087e24 */ /* 0x000fe2000f8e00ff */
[----:B------:R-:W-:Y:S01]  /*6da0*/  UISETP.GE.U32.AND UP0, UPT, UR40, 0x9, UPT ;  /* 0x000000092800788c */ /* 0x000fe2000bf06070 */
[----:B------:R-:W-:Y:S01]  /*6db0*/  BSSY B1, `(.L_x_172) ;  /* 0x000006b000017945 */ /* 0x000fe20003800000 */
[----:B------:R-:W-:Y:S01]  /*6dc0*/  ISETP.GT.U32.AND P1, PT, R7, 0x8, PT ;  /* 0x000000080700780c */ /* 0x000fe20003f24070 */
[----:B------:R-:W-:Y:S01]  /*6dd0*/  IMAD.MOV.U32 R22, RZ, RZ, -0x1 ;  /* 0xffffffffff167424 */ /* 0x000fe200078e00ff */
[----:B------:R-:W-:Y:S01]  /*6de0*/  PRMT R10, RZ, 0x7610, R10 ;  /* 0x00007610ff0a7816 */ /* 0x000fe2000000000a */
[----:B------:R-:W-:Y:S01]  /*6df0*/  IMAD.MOV.U32 R18, RZ, RZ, -0x1 ;  /* 0xffffffffff127424 */ /* 0x000fe200078e00ff */
[----:B------:R-:W-:Y:S01]  /*6e00*/  ISETP.LT.U32.AND P1, PT, R8, 0x9, P1 ;  /* 0x000000090800780c */ /* 0x000fe20000f21070 */
[----:B------:R-:W-:Y:S01]  /*6e10*/  IMAD.MOV.U32 R19, RZ, RZ, -0x1 ;  /* 0xffffffffff137424 */ /* 0x000fe200078e00ff */
[----:B------:R-:W-:Y:S01]  /*6e20*/  PLOP3.LUT P3, PT, PT, PT, UP0, 0x80, 0x0 ;  /* 0x000000000000781c */ /* 0x000fe20003f6f008 */
[----:B------:R-:W0:Y:S01]  /*6e30*/  @P4 S2R R5, SR_CgaCtaId ;  /* 0x0000000000054919 */ /* 0x000e220000008800 */
[----:B------:R-:W-:-:S04]  /*6e40*/  @P4 MOV R4, 0x400 ;  /* 0x0000040000044802 */ /* 0x000fc80000000f00 */
[----:B0-----:R-:W-:Y:S01]  /*6e50*/  @P4 LEA R6, R5, R4, 0x18 ;  /* 0x0000000405064211 */ /* 0x001fe200078ec0ff */
[----:B------:R-:W-:Y:S01]  /*6e60*/  IMAD.WIDE.U32 R4, R7, 0x38e38e39, RZ ;  /* 0x38e38e3907047825 */ /* 0x000fe200078e00ff */
[----:B------:R-:W-:Y:S02]  /*6e70*/  SEL R4, RZ, 0x1, !P1 ;  /* 0x00000001ff047807 */ /* 0x000fe40004800000 */
[----:B------:R0:W-:Y:S02]  /*6e80*/  @P4 SYNCS.ARRIVE.TRANS64.A1T0 RZ, [R6+URZ+0xc8], RZ ;  /* 0x0000c8ff06ff49a7 */ /* 0x0001e4000810003f */
[----:B------:R-:W-:Y:S02]  /*6e90*/  LOP3.LUT R3, R3, R4, RZ, 0x3c, !PT ;  /* 0x0000000403037212 */ /* 0x000fe400078e3cff */
[----:B------:R-:W-:Y:S02]  /*6ea0*/  PRMT R4, RZ, 0x7610, R4 ;  /* 0x00007610ff047816 */ /* 0x000fe40000000004 */
[----:B0-----:R-:W-:-:S04]  /*6eb0*/  SHF.R.U32.HI R6, RZ, 0x1, R5 ;  /* 0x00000001ff067819 */ /* 0x001fc80000011605 */
[----:B------:R-:W-:Y:S01]  /*6ec0*/  @P3 LOP3.LUT R3, R3, 0x1, R6, 0x78, !PT ;  /* 0x0000000103033812 */ /* 0x000fe200078e7806 */
[----:B------:R-:W-:Y:S01]  /*6ed0*/  IMAD R8, R6, -0x9, R7 ;  /* 0xfffffff706087824 */ /* 0x000fe200078e0207 */
[----:B--2---:R-:W-:-:S04]  /*6ee0*/  IADD3 R16, P4, R16, R20, RZ ;  /* 0x0000001410107210 */ /* 0x004fc80007f9e0ff */
[----:B------:R-:W-:Y:S01]  /*6ef0*/  ISETP.GE.U32.AND P1, PT, R16, UR4, PT ;  /* 0x0000000410007c0c */ /* 0x000fe2000bf26070 */
[----:B------:R-:W-:-:S05]  /*6f00*/  IMAD.X R17, R17, 0x1, R0, P4 ;  /* 0x0000000111117824 */ /* 0x000fca00020e0600 */
[----:B------:R-:W-:-:S13]  /*6f10*/  ISETP.GE.U32.AND.EX P1, PT, R17, UR5, PT, P1 ;  /* 0x0000000511007c0c */ /* 0x000fda000bf26110 */
[----:B------:R-:W-:Y:S05]  /*6f20*/  @P1 BRA `(.L_x_173) ;  /* 0x00000004004c1947 */ /* 0x000fea0003800000 */
[----:B------:R-:W0:Y:S01]  /*6f30*/  S2R R12, SR_CTAID.X ;  /* 0x00000000000c7919 */ /* 0x000e220000002500 */
[----:B------:R-:W-:Y:S01]  /*6f40*/  ULDC.64 UR4, c[0x0][0x628] ;  /* 0x00018a0000047ab9 */ /* 0x000fe20000000a00 */
[----:B------:R-:W1:Y:S01]  /*6f50*/  LDC R13, c[0x0][0x144] ;  /* 0x00005100ff0d7b82 */ /* 0x000e620000000800 */
[----:B------:R-:W-:Y:S01]  /*6f60*/  ISETP.NE.U32.AND P1, PT, RZ, UR4, PT ;  /* 0x00000004ff007c0c */ /* 0x000fe2000bf25070 */
[----:B------:R-:W2:Y:S01]  /*6f70*/  S2R R11, SR_CTAID.Y ;  /* 0x00000000000b7919 */ /* 0x000ea20000002600 */
[----:B------:R-:W-:Y:S01]  /*6f80*/  ULDC UR6, c[0x0][0x150] ;  /* 0x0000540000067ab9 */ /* 0x000fe20000000800 */
[----:B------:R-:W-:Y:S01]  /*6f90*/  ULDC UR7, c[0x0][0x630] ;  /* 0x00018c0000077ab9 */ /* 0x000fe20000000800 */
[----:B------:R-:W-:Y:S01]  /*6fa0*/  ISETP.NE.AND.EX P1, PT, RZ, UR5, PT, P1 ;  /* 0x00000005ff007c0c */ /* 0x000fe2000bf25310 */
[----:B------:R-:W-:Y:S01]  /*6fb0*/  IMAD.MOV.U32 R4, RZ, RZ, R16 ;  /* 0x000000ffff047224 */ /* 0x000fe200078e0010 */
[----:B0-----:R-:W-:-:S05]  /*6fc0*/  I2FP.F32.U32 R5, R12 ;  /* 0x0000000c00057245 */ /* 0x001fca0000201000 */
[----:B------:R-:W-:Y:S01]  /*6fd0*/  FMUL R14, R5, UR6 ;  /* 0x00000006050e7c20 */ /* 0x000fe20008400000 */
[----:B------:R-:W-:-:S05]  /*6fe0*/  IMAD.MOV.U32 R5, RZ, RZ, R17 ;  /* 0x000000ffff057224 */ /* 0x000fca00078e0011 */
[----:B--2---:R-:W-:Y:S05]  /*6ff0*/  @!P1 BRA `(.L_x_174) ;  /* 0x0000000000289947 */ /* 0x004fea0003800000 */
[----:B------:R-:W-:Y:S02]  /*7000*/  ULDC UR6, c[0x0][0x634] ;  /* 0x00018d0000067ab9 */ /* 0x000fe40000000800 */
[----:B------:R-:W-:-:S05]  /*7010*/  IADD3 R5, P1, R16, UR6, RZ ;  /* 0x0000000610057c10 */ /* 0x000fca000ff3e0ff */
[----:B------:R-:W-:-:S04]  /*7020*/  IMAD.X R15, RZ, RZ, R17, P1 ;  /* 0x000000ffff0f7224 */ /* 0x000fc800008e0611 */
[----:B------:R-:W-:-:S04]  /*7030*/  IMAD.WIDE.U32 R6, R15, UR4, RZ ;  /* 0x000000040f067c25 */ /* 0x000fc8000f8e00ff */
[----:B------:R-:W-:-:S04]  /*7040*/  IMAD.WIDE.U32 R6, P1, R5, UR5, R6 ;  /* 0x0000000505067c25 */ /* 0x000fc8000f820006 */
[----:B------:R-:W-:-:S04]  /*7050*/  IMAD.WIDE.U32 R4, R5, UR4, RZ ;  /* 0x0000000405047c25 */ /* 0x000fc8000f8e00ff */
[----:B------:R-:W-:Y:S01]  /*7060*/  IMAD.MOV.U32 R4, RZ, RZ, R7 ;  /* 0x000000ffff047224 */ /* 0x000fe200078e0007 */
[----:B------:R-:W-:Y:S01]  /*7070*/  IADD3 RZ, P3, R5, R6, RZ ;  /* 0x0000000605ff7210 */ /* 0x000fe20007f7e0ff */
[----:B------:R-:W-:-:S04]  /*7080*/  IMAD.X R5, RZ, RZ, RZ, P1 ;  /* 0x000000ffff057224 */ /* 0x000fc800008e06ff */
[----:B------:R-:W-:-:S08]  /*7090*/  IMAD.WIDE.U32.X R4, R15, UR5, R4, P3 ;  /* 0x000000050f047c25 */ /* 0x000fd000098e0404 */
.L_x_174:
[--C-:B------:R-:W-:Y:S01]  /*70a0*/  SHF.R.U64 R19, R4, UR7, R5.reuse ;  /* 0x0000000704137c19 */ /* 0x100fe20008001205 */
[----:B------:R-:W0:Y:S01]  /*70b0*/  F2I.U32.TRUNC.NTZ R14, R14 ;  /* 0x0000000e000e7305 */ /* 0x000e22000020f000 */
[----:B------:R-:W-:Y:S01]  /*70c0*/  SHF.R.U32.HI R4, RZ, UR7, R5 ;  /* 0x00000007ff047c19 */ /* 0x000fe20008011605 */
[----:B------:R-:W-:Y:S01]  /*70d0*/  ULDC.64 UR4, c[0x0][0x620] ;  /* 0x0001880000047ab9 */ /* 0x000fe20000000a00 */
[----:B------:R-:W-:Y:S01]  /*70e0*/  IADD3 R7, P1, RZ, -R19, RZ ;  /* 0x80000013ff077210 */ /* 0x000fe20007f3e0ff */
[----:B------:R-:W-:Y:S01]  /*70f0*/  ULDC.64 UR6, c[0x0][0x640] ;  /* 0x0001900000067ab9 */ /* 0x000fe20000000a00 */
[----:B------:R-:W2:Y:S03]  /*7100*/  LDC R18, c[0x0][0x148] ;  /* 0x00005200ff127b82 */ /* 0x000ea60000000800 */
[----:B------:R-:W-:Y:S01]  /*7110*/  IMAD.X R4, RZ, RZ, ~R4, P1 ;  /* 0x000000ffff047224 */ /* 0x000fe200008e0e04 */
[----:B------:R-:W-:-:S03]  /*7120*/  ISETP.NE.U32.AND P1, PT, RZ, UR6, PT ;  /* 0x00000006ff007c0c */ /* 0x000fc6000bf25070 */
[----:B------:R-:W-:Y:S01]  /*7130*/  IMAD R6, R4, UR4, RZ ;  /* 0x0000000404067c24 */ /* 0x000fe2000f8e02ff */
[----:B------:R-:W-:Y:S01]  /*7140*/  ISETP.NE.AND.EX P1, PT, RZ, UR7, PT, P1 ;  /* 0x00000007ff007c0c */ /* 0x000fe2000bf25310 */
[----:B------:R-:W-:Y:S01]  /*7150*/  IMAD.WIDE.U32 R4, R7, UR4, R16 ;  /* 0x0000000407047c25 */ /* 0x000fe2000f8e0010 */
[----:B------:R-:W-:-:S03]  /*7160*/  ULDC UR4, c[0x0][0x618] ;  /* 0x0001860000047ab9 */ /* 0x000fc60000000800 */
[----:B------:R-:W-:Y:S01]  /*7170*/  IMAD R7, R7, UR5, R6 ;  /* 0x0000000507077c24 */ /* 0x000fe2000f8e0206 */
[----:B------:R-:W-:Y:S01]  /*7180*/  ULDC UR5, c[0x0][0x154] ;  /* 0x0000550000057ab9 */ /* 0x000fe20000000800 */
[----:B0-----:R-:W-:Y:S02]  /*7190*/  IMAD.MOV R6, RZ, RZ, -R14 ;  /* 0x000000ffff067224 */ /* 0x001fe400078e0a0e */
[----:B------:R-:W-:Y:S02]  /*71a0*/  IMAD.IADD R5, R5, 0x1, R7 ;  /* 0x0000000105057824 */ /* 0x000fe400078e0207 */
[----:B-1----:R-:W-:Y:S01]  /*71b0*/  IMAD R12, R13, R6, R12 ;  /* 0x000000060d0c7224 */ /* 0x002fe200078e020c */
[----:B------:R-:W-:Y:S02]  /*71c0*/  I2FP.F32.U32 R6, R11 ;  /* 0x0000000b00067245 */ /* 0x000fe40000201000 */
[--C-:B------:R-:W-:Y:S02]  /*71d0*/  SHF.R.U64 R13, R4, UR4, R5.reuse ;  /* 0x00000004040d7c19 */ /* 0x100fe40008001205 */
[----:B------:R-:W-:Y:S01]  /*71e0*/  SHF.R.U32.HI R4, RZ, UR4, R5 ;  /* 0x00000004ff047c19 */ /* 0x000fe20008011605 */
[----:B------:R-:W-:Y:S01]  /*71f0*/  FMUL R6, R6, UR5 ;  /* 0x0000000506067c20 */ /* 0x000fe20008400000 */
[----:B------:R-:W-:-:S02]  /*7200*/  ULDC UR4, c[0x0][0x608] ;  /* 0x0001820000047ab9 */ /* 0x000fc40000000800 */
[--C-:B------:R-:W-:Y:S01]  /*7210*/  SHF.R.U64 R15, R13, UR4, R4.reuse ;  /* 0x000000040d0f7c19 */ /* 0x100fe20008001204 */
[----:B------:R0:W1:Y:S01]  /*7220*/  F2I.U32.TRUNC.NTZ R20, R6 ;  /* 0x0000000600147305 */ /* 0x000062000020f000 */
[----:B------:R-:W-:Y:S01]  /*7230*/  SHF.R.U32.HI R4, RZ, UR4, R4 ;  /* 0x00000004ff047c19 */ /* 0x000fe20008011604 */
[----:B------:R-:W-:-:S03]  /*7240*/  ULDC UR4, c[0x0][0x658] ;  /* 0x0001960000047ab9 */ /* 0x000fc60000000800 */
[--C-:B------:R-:W-:Y:S02]  /*7250*/  SHF.R.U64 R14, R15, UR4, R4.reuse ;  /* 0x000000040f0e7c19 */ /* 0x100fe40008001204 */
[----:B------:R-:W-:-:S03]  /*7260*/  SHF.R.U32.HI R21, RZ, UR4, R4 ;  /* 0x00000004ff157c19 */ /* 0x000fc60008011604 */
[----:B------:R-:W-:Y:S02]  /*7270*/  IMAD.MOV.U32 R4, RZ, RZ, R14 ;  /* 0x000000ffff047224 */ /* 0x000fe400078e000e */
[----:B------:R-:W-:Y:S01]  /*7280*/  IMAD.MOV.U32 R5, RZ, RZ, R21 ;  /* 0x000000ffff057224 */ /* 0x000fe200078e0015 */
[----:B0-----:R-:W-:Y:S06]  /*7290*/  @!P1 BRA `(.L_x_175) ;  /* 0x0000000000289947 */ /* 0x001fec0003800000 */
        /* <DEDUP_REMOVED lines=10> */
.L_x_175:
[----:B------:R-:W-:Y:S01]  /*7340*/  ISETP.NE.AND P1, PT, R2, 0x1, PT ;  /* 0x000000010200780c */ /* 0x000fe20003f25270 */
[----:B------:R-:W-:Y:S01]  /*7350*/  ULDC UR4, c[0x0][0x648] ;  /* 0x0001920000047ab9 */ /* 0x000fe20000000800 */
[----:B------:R-:W-:Y:S01]  /*7360*/  LOP3.LUT R15, R15, UR16, RZ, 0xc0, !PT ;  /* 0x000000100f0f7c12 */ /* 0x000fe2000f8ec0ff */
[----:B-1----:R-:W-:Y:S01]  /*7370*/  IMAD.MOV R20, RZ, RZ, -R20 ;  /* 0x000000ffff147224 */ /* 0x002fe200078e0a14 */
[----:B------:R-:W-:Y:S01]  /*7380*/  SHF.R.U64 R4, R4, UR4, R5 ;  /* 0x0000000404047c19 */ /* 0x000fe20008001205 */
[----:B------:R-:W-:Y:S01]  /*7390*/  ULDC UR4, c[0x0][0x638] ;  /* 0x00018e0000047ab9 */ /* 0x000fe20000000800 */
[----:B------:R-:W-:Y:S01]  /*73a0*/  LOP3.LUT R13, R13, UR15, RZ, 0xc0, !PT ;  /* 0x0000000f0d0d7c12 */ /* 0x000fe2000f8ec0ff */
[----:B------:R-:W-:Y:S02]  /*73b0*/  ULDC UR5, c[0x0][0x610] ;  /* 0x0001840000057ab9 */ /* 0x000fe40000000800 */
[----:B------:R-:W-:Y:S02]  /*73c0*/  IMAD.MOV R5, RZ, RZ, -R4 ;  /* 0x000000ffff057224 */ /* 0x000fe400078e0a04 */
[----:B------:R-:W-:-:S02]  /*73d0*/  IMAD R15, R4, UR17, R15 ;  /* 0x00000011040f7c24 */ /* 0x000fc4000f8e020f */
[----:B--2---:R-:W-:Y:S02]  /*73e0*/  @P1 IMAD R12, R18, R20, R11 ;  /* 0x00000014120c1224 */ /* 0x004fe400078e020b */
[----:B------:R-:W-:Y:S01]  /*73f0*/  IMAD R14, R5, UR4, R14 ;  /* 0x00000004050e7c24 */ /* 0x000fe2000f8e020e */
[----:B------:R-:W-:Y:S01]  /*7400*/  ULDC UR4, c[0x0][0x600] ;  /* 0x0001800000047ab9 */ /* 0x000fe20000000800 */
[----:B------:R-:W-:Y:S02]  /*7410*/  IMAD R12, R15, UR5, R12 ;  /* 0x000000050f0c7c24 */ /* 0x000fe4000f8e020c */
[----:B------:R-:W-:Y:S02]  /*7420*/  IMAD R5, R14, UR4, R13 ;  /* 0x000000040e057c24 */ /* 0x000fe4000f8e020d */
[----:B------:R-:W-:-:S03]  /*7430*/  IMAD.MOV.U32 R4, RZ, RZ, 0x1 ;  /* 0x00000001ff047424 */ /* 0x000fc600078e00ff */
[----:B------:R-:W-:Y:S02]  /*7440*/  SEL R18, R5, R12, !P1 ;  /* 0x0000000c05127207 */ /* 0x000fe40004800000 */
[----:B------:R-:W-:-:S07]  /*7450*/  SEL R22, R12, R5, !P1 ;  /* 0x000000050c167207 */ /* 0x000fce0004800000 */
.L_x_173:
[----:B------:R-:W-:Y:S05]  /*7460*/  BSYNC B1 ;  /* 0x0000000000017941 */ /* 0x000fea0003800000 */
.L_x_172:
[----:B------:R-:W-:-:S13]  /*7470*/  LOP3.LUT P1, RZ, R4, 0xff, RZ, 0xc0, !PT ;  /* 0x000000ff04ff7812 */ /* 0x000fda000782c0ff */
[----:B------:R-:W-:Y:S05]  /*7480*/  @P1 BRA `(.L_x_176) ;  /* 0xfffffff400401947 */ /* 0x000fea000383ffff */
[----:B------:R-:W-:Y:S05]  /*7490*/  BSYNC B0 ;  /* 0x0000000000007941 */ /* 0x000fea0003800000 */
.L_x_164:
[----:B------:R-:W-:-:S03]  /*74a0*/  UMOV UR4, 0xffffffff ;  /* 0xffffffff00047882 */ /* 0x000fc60000000000 */
[----:B------:R-:W-:Y:S05]  /*74b0*/  BRA.DIV UR4, `(.L_x_177) ;  /* 0x0000000604fc7947 */ /* 0x000fea000b800000 */
[----:B------:R-:W-:-:S13]  /*74c0*/  ELECT P6, URZ, PT ;  /* 0x00000000003f782f */ /* 0x000fda00038c0000 */
.L_x_198:
[----:B------:R-:W-:Y:S04]  /*74d0*/  BSSY B0, `(.L_x_178) ;  /* 0x0000058000007945 */ /* 0x000fe80003800000 */
[----:B------:R-:W-:Y:S05]  /*74e0*/  @!P6 BRA `(.L_x_179) ;  /* 0x000000040058e947 */ /* 0x000fea0003800000 */
[----:B------:R-:W-:-:S04]  /*74f0*/  LOP3.LUT R23, R23, 0x2, RZ, 0xfc, !PT ;  /* 0x0000000217177812 */ /* 0x000fc800078efcff */
[----:B------:R-:W-:-:S13]  /*7500*/  ISETP.NE.AND P0, PT, R23, 0x3, PT ;  /* 0x000000031700780c */ /* 0x000fda0003f05270 */
[----:B------:R-:W-:Y:S05]  /*7510*/  @!P0 BRA `(.L_x_180) ;  /* 0x0000000000048947 */ /* 0x000fea0003800000 */
[----:B------:R-:W-:Y:S01]  /*7520*/  BPT.TRAP 0x1 ;  /* 0x000000040000795c */ /* 0x000fe20000300000 */
.L_x_180:
[----:B------:R-:W0:Y:S01]  /*7530*/  S2R R5, SR_CgaCtaId ;  /* 0x0000000000057919 */ /* 0x000e220000008800 */
[----:B------:R-:W-:Y:S02]  /*7540*/  MOV R0, 0x400 ;  /* 0x0000040000007802 */ /* 0x000fe40000000f00 */
[----:B------:R-:W-:Y:S02]  /*7550*/  SHF.L.U32 R2, R3, 0x1f, RZ ;  /* 0x0000001f03027819 */ /* 0x000fe400000006ff */
[----:B0-----:R-:W-:-:S05]  /*7560*/  LEA R5, R5, R0, 0x18 ;  /* 0x0000000005057211 */ /* 0x001fca00078ec0ff */
[----:B------:R-:W-:-:S04]  /*7570*/  VIADD R5, R5, 0x48 ;  /* 0x0000004805057836 */ /* 0x000fc80000000000 */
[C---:B------:R-:W-:Y:S02]  /*7580*/  IMAD R7, R8.reuse, 0x8, R5 ;  /* 0x0000000808077824 */ /* 0x040fe400078e0205 */
[----:B------:R-:W-:Y:S02]  /*7590*/  VIADD R8, R8, 0x1 ;  /* 0x0000000108087836 */ /* 0x000fe40000000000 */
[----:B------:R-:W0:Y:S03]  /*75a0*/  SYNCS.PHASECHK.TRANS64.TRYWAIT P0, [R7+URZ], R2 ;  /* 0x00000002070075a7 */ /* 0x000e26000800017f */
[----:B------:R-:W-:-:S04]  /*75b0*/  ISETP.NE.AND P1, PT, R8, 0x9, PT ;  /* 0x000000090800780c */ /* 0x000fc80003f25270 */
[----:B------:R-:W-:Y:S02]  /*75c0*/  SEL R0, RZ, 0x1, P1 ;  /* 0x00000001ff007807 */ /* 0x000fe40000800000 */
[----:B------:R-:W-:Y:S02]  /*75d0*/  SEL R8, R8, RZ, P1 ;  /* 0x000000ff08087207 */ /* 0x000fe40000800000 */
[----:B------:R-:W-:-:S03]  /*75e0*/  LOP3.LUT R9, R3, R0, RZ, 0x3c, !PT ;  /* 0x0000000003097212 */ /* 0x000fc600078e3cff */
[----:B------:R-:W-:Y:S01]  /*75f0*/  IMAD R6, R8, 0x8, R5 ;  /* 0x0000000808067824 */ /* 0x000fe200078e0205 */
[----:B------:R-:W-:Y:S01]  /*7600*/  SHF.L.U32 R3, R9, 0x1f, RZ ;  /* 0x0000001f09037819 */ /* 0x000fe200000006ff */
[----:B0-----:R-:W-:Y:S06]  /*7610*/  @!P0 BRA `(.L_x_181) ;  /* 0x0000000400c48947 */ /* 0x001fec0003800000 */
.L_x_199:
[----:B------:R-:W1:Y:S01]  /*7620*/  SYNCS.PHASECHK.TRANS64.TRYWAIT P0, [R6+URZ], R3 ;  /* 0x00000003060075a7 */ /* 0x000e62000800017f */
[----:B------:R-:W-:-:S05]  /*7630*/  VIADD R0, R8, 0x1 ;  /* 0x0000000108007836 */ /* 0x000fca0000000000 */
[----:B------:R-:W-:-:S04]  /*7640*/  ISETP.NE.AND P1, PT, R0, 0x9, PT ;  /* 0x000000090000780c */ /* 0x000fc80003f25270 */
[----:B0-----:R-:W-:Y:S02]  /*7650*/  SEL R2, RZ, 0x1, P1 ;  /* 0x00000001ff027807 */ /* 0x001fe40000800000 */
[----:B------:R-:W-:Y:S02]  /*7660*/  SEL R0, R0, RZ, P1 ;  /* 0x000000ff00007207 */ /* 0x000fe40000800000 */
[----:B------:R-:W-:-:S03]  /*7670*/  LOP3.LUT R9, R9, R2, RZ, 0x3c, !PT ;  /* 0x0000000209097212 */ /* 0x000fc600078e3cff */
[----:B------:R-:W-:Y:S01]  /*7680*/  IMAD R7, R0, 0x8, R5 ;  /* 0x0000000800077824 */ /* 0x000fe200078e0205 */
[----:B------:R-:W-:Y:S01]  /*7690*/  SHF.L.U32 R4, R9, 0x1f, RZ ;  /* 0x0000001f09047819 */ /* 0x000fe200000006ff */
[----:B-1----:R-:W-:Y:S06]  /*76a0*/  @!P0 BRA `(.L_x_182) ;  /* 0x0000000400b48947 */ /* 0x002fec0003800000 */
.L_x_200:
[----:B------:R-:W1:Y:S01]  /*76b0*/  SYNCS.PHASECHK.TRANS64.TRYWAIT P0, [R7+URZ], R4 ;  /* 0x00000004070075a7 */ /* 0x000e62000800017f */
[----:B------:R-:W-:-:S05]  /*76c0*/  VIADD R0, R0, 0x1 ;  /* 0x0000000100007836 */ /* 0x000fca0000000000 */
[----:B------:R-:W-:-:S04]  /*76d0*/  ISETP.NE.AND P1, PT, R0, 0x9, PT ;  /* 0x000000090000780c */ /* 0x000fc80003f25270 */
[----:B------:R-:W-:Y:S02]  /*76e0*/  SEL R2, RZ, 0x1, P1 ;  /* 0x00000001ff027807 */ /* 0x000fe40000800000 */
[----:B------:R-:W-:Y:S02]  /*76f0*/  SEL R0, R0, RZ, P1 ;  /* 0x000000ff00007207 */ /* 0x000fe40000800000 */
[----:B------:R-:W-:-:S03]  /*7700*/  LOP3.LUT R9, R9, R2, RZ, 0x3c, !PT ;  /* 0x0000000209097212 */ /* 0x000fc600078e3cff */
[----:B0-----:R-:W-:Y:S01]  /*7710*/  IMAD R6, R0, 0x8, R5 ;  /* 0x0000000800067824 */ /* 0x001fe200078e0205 */
[----:B------:R-:W-:Y:S01]  /*7720*/  SHF.L.U32 R3, R9, 0x1f, RZ ;  /* 0x0000001f09037819 */ /* 0x000fe200000006ff */
[----:B-1----:R-:W-:Y:S06]  /*7730*/  @!P0 BRA `(.L_x_183) ;  /* 0x0000000400a48947 */ /* 0x002fec0003800000 */
.L_x_201:
        /* <DEDUP_REMOVED lines=9> */
.L_x_202:
        /* <DEDUP_REMOVED lines=9> */
.L_x_203:
        /* <DEDUP_REMOVED lines=9> */
.L_x_204:
        /* <DEDUP_REMOVED lines=9> */
.L_x_205:
[----:B------:R-:W1:Y:S01]  /*7980*/  SYNCS.PHASECHK.TRANS64.TRYWAIT P0, [R6+URZ], R3 ;  /* 0x00000003060075a7 */ /* 0x000e62000800017f */
[----:B------:R-:W-:-:S05]  /*7990*/  VIADD R0, R0, 0x1 ;  /* 0x0000000100007836 */ /* 0x000fca0000000000 */
[----:B------:R-:W-:-:S04]  /*79a0*/  ISETP.NE.AND P1, PT, R0, 0x9, PT ;  /* 0x000000090000780c */ /* 0x000fc80003f25270 */
[----:B------:R-:W-:Y:S02]  /*79b0*/  SEL R2, RZ, 0x1, P1 ;  /* 0x00000001ff027807 */ /* 0x000fe40000800000 */
[----:B------:R-:W-:Y:S02]  /*79c0*/  SEL R0, R0, RZ, P1 ;  /* 0x000000ff00007207 */ /* 0x000fe40000800000 */
[----:B------:R-:W-:Y:S01]  /*79d0*/  LOP3.LUT R2, R9, R2, RZ, 0x3c, !PT ;  /* 0x0000000209027212 */ /* 0x000fe200078e3cff */
[----:B-1----:R-:W-:Y:S06]  /*79e0*/  @!P0 BRA `(.L_x_188) ;  /* 0x00000004005c8947 */ /* 0x002fec0003800000 */
.L_x_206:
[----:B------:R-:W-:Y:S01]  /*79f0*/  IMAD R5, R0, 0x8, R5 ;  /* 0x0000000800057824 */ /* 0x000fe200078e0205 */
[----:B------:R-:W-:-:S07]  /*7a00*/  SHF.L.U32 R0, R2, 0x1f, RZ ;  /* 0x0000001f02007819 */ /* 0x000fce00000006ff */
.L_x_189:
[----:B--2---:R2:W3:Y:S02]  /*7a10*/  SYNCS.PHASECHK.TRANS64.TRYWAIT P0, [R5+URZ], R0 ;  /* 0x00000000050075a7 */ /* 0x0044e4000800017f */
[----:B---3--:R-:W-:Y:S05]  /*7a20*/  @!P0 NANOSLEEP.SYNCS 0x989680 ;  /* 0x009896800000895d */ /* 0x008fea0003900000 */
[----:B------:R-:W3:Y:S02]  /*7a30*/  @!P0 SYNCS.PHASECHK.TRANS64 P0, [R5+URZ], R0 ;  /* 0x00000000050085a7 */ /* 0x000ee4000800007f */
[----:B---3--:R-:W-:Y:S05]  /*7a40*/  @!P0 BRA `(.L_x_189) ;  /* 0xfffffffc00f08947 */ /* 0x008fea000383ffff */
.L_x_179:
[----:B------:R-:W-:Y:S05]  /*7a50*/  BSYNC B0 ;  /* 0x0000000000007941 */ /* 0x000fea0003800000 */
.L_x_178:
[----:B------:R-:W-:Y:S05]  /*7a60*/  EXIT ;  /* 0x000000000000794d */ /* 0x000fea0003800000 */
.L_x_16:
[----:B0-----:R-:W-:-:S04]  /*7a70*/  IMAD.U32 R3, RZ, RZ, UR43 ;  /* 0x0000002bff037e24 */ /* 0x001fc8000f8e00ff */
[----:B------:R0:W1:Y:S03]  /*7a80*/  SYNCS.PHASECHK.TRANS64.TRYWAIT P0, [R3+URZ+-0x8], R0 ;  /* 0xfffff800030075a7 */ /* 0x000066000800017f */
[----:B-1----:R-:W-:Y:S05]  /*7a90*/  @!P0 NANOSLEEP.SYNCS 0x989680 ;  /* 0x009896800000895d */ /* 0x002fea0003900000 */
[----:B------:R-:W1:Y:S02]  /*7aa0*/  @!P0 SYNCS.PHASECHK.TRANS64 P0, [R3+URZ+-0x8], R0 ;  /* 0xfffff800030085a7 */ /* 0x000e64000800007f */
[----:B-1----:R-:W-:Y:S05]  /*7ab0*/  @!P0 BRA `(.L_x_16) ;  /* 0xfffffffc00ec8947 */ /* 0x002fea000383ffff */
[----:B------:R-:W-:Y:S05]  /*7ac0*/  BRA `(.L_x_190) ;  /* 0xffffff9800d47947 */ /* 0x000fea000383ffff */
.L_x_21:
[----:B-1----:R1:W2:Y:S02]  /*7ad0*/  SYNCS.PHASECHK.TRANS64.TRYWAIT P1, [R3+URZ], R0 ;  /* 0x00000000030075a7 */ /* 0x0022a4000802017f */
[----:B--2---:R-:W-:Y:S05]  /*7ae0*/  @!P1 NANOSLEEP.SYNCS 0x989680 ;  /* 0x009896800000995d */ /* 0x004fea0003900000 */
[----:B------:R-:W2:Y:S02]  /*7af0*/  @!P1 SYNCS.PHASECHK.TRANS64 P1, [R3+URZ], R0 ;  /* 0x00000000030095a7 */ /* 0x000ea4000802007f */
[----:B--2---:R-:W-:Y:S05]  /*7b00*/  @!P1 BRA `(.L_x_21) ;  /* 0xfffffffc00f09947 */ /* 0x004fea000383ffff */
[----:B------:R-:W-:Y:S05]  /*7b10*/  BRA `(.L_x_20) ;  /* 0xffffff9c00487947 */ /* 0x000fea000383ffff */
.L_x_26:
[----:B-1----:R-:W-:-:S04]  /*7b20*/  IMAD.U32 R4, RZ, RZ, UR4 ;  /* 0x00000004ff047e24 */ /* 0x002fc8000f8e00ff */
[----:B------:R1:W2:Y:S03]  /*7b30*/  SYNCS.PHASECHK.TRANS64.TRYWAIT P1, [R4+URZ], R3 ;  /* 0x00000003040075a7 */ /* 0x0002a6000802017f */
[----:B--2---:R-:W-:Y:S05]  /*7b40*/  @!P1 NANOSLEEP.SYNCS 0x989680 ;  /* 0x009896800000995d */ /* 0x004fea0003900000 */
[----:B------:R-:W2:Y:S02]  /*7b50*/  @!P1 SYNCS.PHASECHK.TRANS64 P1, [R4+URZ], R3 ;  /* 0x00000003040095a7 */ /* 0x000ea4000802007f */
[----:B--2---:R-:W-:Y:S05]  /*7b60*/  @!P1 BRA `(.L_x_26) ;  /* 0xfffffffc00ec9947 */ /* 0x004fea000383ffff */
[----:B------:R-:W-:Y:S05]  /*7b70*/  BRA `(.L_x_25) ;  /* 0xffffffa000187947 */ /* 0x000fea000383ffff */
.L_x_32:
[----:B0-----:R-:W-:-:S04]  /*7b80*/  IMAD.U32 R3, RZ, RZ, UR43 ;  /* 0x0000002bff037e24 */ /* 0x001fc8000f8e00ff */
[----:B------:R0:W1:Y:S03]  /*7b90*/  SYNCS.PHASECHK.TRANS64.TRYWAIT P0, [R3+URZ+0x8], R0 ;  /* 0x00000800030075a7 */ /* 0x000066000800017f */
[----:B-1----:R-:W-:Y:S05]  /*7ba0*/  @!P0 NANOSLEEP.SYNCS 0x989680 ;  /* 0x009896800000895d */ /* 0x002fea0003900000 */
[----:B------:R-:W1:Y:S02]  /*7bb0*/  @!P0 SYNCS.PHASECHK.TRANS64 P0, [R3+URZ+0x8], R0 ;  /* 0x00000800030085a7 */ /* 0x000e64000800007f */
[----:B-1----:R-:W-:Y:S05]  /*7bc0*/  @!P0 BRA `(.L_x_32) ;  /* 0xfffffffc00ec8947 */ /* 0x002fea000383ffff */
[----:B------:R-:W-:Y:S05]  /*7bd0*/  BRA `(.L_x_191) ;  /* 0xffffffa400447947 */ /* 0x000fea000383ffff */
.L_x_165:
[----:B------:R-:W-:Y:S01]  /*7be0*/  BSSY B1, `(.L_x_192) ;  /* 0x0000006000017945 */ /* 0x000fe20003800000 */
[----:B------:R-:W-:-:S07]  /*7bf0*/  IMAD.MOV.U32 R15, RZ, RZ, -0x1 ;  /* 0xffffffffff0f7424 */ /* 0x000fce00078e00ff */
[----:B-----5:R-:W-:Y:S05]  /*7c00*/  WARPSYNC.COLLECTIVE R15, `(.L_x_193) ;  /* 0x000000000f0c7348 */ /* 0x020fea0003c00000 */
[----:B------:R-:W-:Y:S02]  /*7c10*/  ELECT P6, UR62, PT ;  /* 0x00000000003e782f */ /* 0x000fe400038c0000 */
[----:B------:R-:W-:Y:S01]  /*7c20*/  MOV R14, UR62 ;  /* 0x0000003e000e7c02 */ /* 0x000fe20008000f00 */
[----:B-----5:R-:W-:Y:S10]  /*7c30*/  ENDCOLLECTIVE ;  /* 0x000000000000791b */ /* 0x020ff40003800000 */
.L_x_193:
[----:B------:R-:W-:Y:S05]  /*7c40*/  BSYNC B1 ;  /* 0x0000000000017941 */ /* 0x000fea0003800000 */
.L_x_192:
[----:B------:R-:W-:Y:S05]  /*7c50*/  BRA `(.L_x_194) ;  /* 0xffffffec00587947 */ /* 0x000fea000383ffff */
.L_x_168:
[----:B-1----:R1:W2:Y:S02]  /*7c60*/  SYNCS.PHASECHK.TRANS64.TRYWAIT P1, [R11+URZ+0x48], R6 ;  /* 0x000048060b0075a7 */ /* 0x0022a4000802017f */
[----:B--2---:R-:W-:Y:S05]  /*7c70*/  @!P1 NANOSLEEP.SYNCS 0x989680 ;  /* 0x009896800000995d */ /* 0x004fea0003900000 */
[----:B------:R-:W2:Y:S02]  /*7c80*/  @!P1 SYNCS.PHASECHK.TRANS64 P1, [R11+URZ+0x48], R6 ;  /* 0x000048060b0095a7 */ /* 0x000ea4000802007f */
[----:B--2---:R-:W-:Y:S05]  /*7c90*/  @!P1 BRA `(.L_x_168) ;  /* 0xfffffffc00f09947 */ /* 0x004fea000383ffff */
[----:B------:R-:W-:Y:S05]  /*7ca0*/  BRA `(.L_x_195) ;  /* 0xffffffec008c7947 */ /* 0x000fea000383ffff */
.L_x_177:
[----:B------:R-:W-:Y:S01]  /*7cb0*/  BSSY B0, `(.L_x_196) ;  /* 0x0000006000007945 */ /* 0x000fe20003800000 */
[----:B------:R-:W-:-:S07]  /*7cc0*/  IMAD.MOV.U32 R15, RZ, RZ, -0x1 ;  /* 0xffffffffff0f7424 */ /* 0x000fce00078e00ff */
[----:B-----5:R-:W-:Y:S05]  /*7cd0*/  WARPSYNC.COLLECTIVE R15, `(.L_x_197) ;  /* 0x000000000f0c7348 */ /* 0x020fea0003c00000 */
[----:B------:R-:W-:Y:S02]  /*7ce0*/  ELECT P6, UR62, PT ;  /* 0x00000000003e782f */ /* 0x000fe400038c0000 */
[----:B------:R-:W-:Y:S01]  /*7cf0*/  MOV R14, UR62 ;  /* 0x0000003e000e7c02 */ /* 0x000fe20008000f00 */
[----:B-----5:R-:W-:Y:S10]  /*7d00*/  ENDCOLLECTIVE ;  /* 0x000000000000791b */ /* 0x020ff40003800000 */
.L_x_197:
[----:B------:R-:W-:Y:S05]  /*7d10*/  BSYNC B0 ;  /* 0x0000000000007941 */ /* 0x000fea0003800000 */
.L_x_196:
[----:B------:R-:W-:Y:S05]  /*7d20*/  BRA `(.L_x_198) ;  /* 0xfffffff400e87947 */ /* 0x000fea000383ffff */
.L_x_181:
[----:B0-----:R0:W1:Y:S02]  /*7d30*/  SYNCS.PHASECHK.TRANS64.TRYWAIT P0, [R7+URZ], R2 ;  /* 0x00000002070075a7 */ /* 0x001064000800017f */
[----:B-1----:R-:W-:Y:S05]  /*7d40*/  @!P0 NANOSLEEP.SYNCS 0x989680 ;  /* 0x009896800000895d */ /* 0x002fea0003900000 */
[----:B------:R-:W1:Y:S02]  /*7d50*/  @!P0 SYNCS.PHASECHK.TRANS64 P0, [R7+URZ], R2 ;  /* 0x00000002070085a7 */ /* 0x000e64000800007f */
[----:B-1----:R-:W-:Y:S05]  /*7d60*/  @!P0 BRA `(.L_x_181) ;  /* 0xfffffffc00f08947 */ /* 0x002fea000383ffff */
[----:B------:R-:W-:Y:S05]  /*7d70*/  BRA `(.L_x_199) ;  /* 0xfffffff800287947 */ /* 0x000fea000383ffff */
.L_x_182:
[----:B0-----:R0:W1:Y:S02]  /*7d80*/  SYNCS.PHASECHK.TRANS64.TRYWAIT P0, [R6+URZ], R3 ;  /* 0x00000003060075a7 */ /* 0x001064000800017f */
[----:B-1----:R-:W-:Y:S05]  /*7d90*/  @!P0 NANOSLEEP.SYNCS 0x989680 ;  /* 0x009896800000895d */ /* 0x002fea0003900000 */
[----:B------:R-:W1:Y:S02]  /*7da0*/  @!P0 SYNCS.PHASECHK.TRANS64 P0, [R6+URZ], R3 ;  /* 0x00000003060085a7 */ /* 0x000e64000800007f */
[----:B-1----:R-:W-:Y:S05]  /*7db0*/  @!P0 BRA `(.L_x_182) ;  /* 0xfffffffc00f08947 */ /* 0x002fea000383ffff */
[----:B------:R-:W-:Y:S05]  /*7dc0*/  BRA `(.L_x_200) ;  /* 0xfffffff800387947 */ /* 0x000fea000383ffff */
.L_x_183:
[----:B0-----:R0:W1:Y:S02]  /*7dd0*/  SYNCS.PHASECHK.TRANS64.TRYWAIT P0, [R7+URZ], R4 ;  /* 0x00000004070075a7 */ /* 0x001064000800017f */
[----:B-1----:R-:W-:Y:S05]  /*7de0*/  @!P0 NANOSLEEP.SYNCS 0x989680 ;  /* 0x009896800000895d */ /* 0x002fea0003900000 */
[----:B------:R-:W1:Y:S02]  /*7df0*/  @!P0 SYNCS.PHASECHK.TRANS64 P0, [R7+URZ], R4 ;  /* 0x00000004070085a7 */ /* 0x000e64000800007f */
[----:B-1----:R-:W-:Y:S05]  /*7e00*/  @!P0 BRA `(.L_x_183) ;  /* 0xfffffffc00f08947 */ /* 0x002fea000383ffff */
[----:B------:R-:W-:Y:S05]  /*7e10*/  BRA `(.L_x_201) ;  /* 0xfffffff800487947 */ /* 0x000fea000383ffff */
.L_x_184:
[----:B0-----:R0:W1:Y:S02]  /*7e20*/  SYNCS.PHASECHK.TRANS64.TRYWAIT P0, [R6+URZ], R3 ;  /* 0x00000003060075a7 */ /* 0x001064000800017f */
[----:B-1----:R-:W-:Y:S05]  /*7e30*/  @!P0 NANOSLEEP.SYNCS 0x989680 ;  /* 0x009896800000895d */ /* 0x002fea0003900000 */
[----:B------:R-:W1:Y:S02]  /*7e40*/  @!P0 SYNCS.PHASECHK.TRANS64 P0, [R6+URZ], R3 ;  /* 0x00000003060085a7 */ /* 0x000e64000800007f */
[----:B-1----:R-:W-:Y:S05]  /*7e50*/  @!P0 BRA `(.L_x_184) ;  /* 0xfffffffc00f08947 */ /* 0x002fea000383ffff */
[----:B------:R-:W-:Y:S05]  /*7e60*/  BRA `(.L_x_202) ;  /* 0xfffffff800587947 */ /* 0x000fea000383ffff */
.L_x_185:
[----:B0-----:R0:W1:Y:S02]  /*7e70*/  SYNCS.PHASECHK.TRANS64.TRYWAIT P0, [R7+URZ], R4 ;  /* 0x00000004070075a7 */ /* 0x001064000800017f */
[----:B-1----:R-:W-:Y:S05]  /*7e80*/  @!P0 NANOSLEEP.SYNCS 0x989680 ;  /* 0x009896800000895d */ /* 0x002fea0003900000 */
[----:B------:R-:W1:Y:S02]  /*7e90*/  @!P0 SYNCS.PHASECHK.TRANS64 P0, [R7+URZ], R4 ;  /* 0x00000004070085a7 */ /* 0x000e64000800007f */
[----:B-1----:R-:W-:Y:S05]  /*7ea0*/  @!P0 BRA `(.L_x_185) ;  /* 0xfffffffc00f08947 */ /* 0x002fea000383ffff */
[----:B------:R-:W-:Y:S05]  /*7eb0*/  BRA `(.L_x_203) ;  /* 0xfffffff800687947 */ /* 0x000fea000383ffff */
.L_x_186:
[----:B0-----:R0:W1:Y:S02]  /*7ec0*/  SYNCS.PHASECHK.TRANS64.TRYWAIT P0, [R6+URZ], R3 ;  /* 0x00000003060075a7 */ /* 0x001064000800017f */
[----:B-1----:R-:W-:Y:S05]  /*7ed0*/  @!P0 NANOSLEEP.SYNCS 0x989680 ;  /* 0x009896800000895d */ /* 0x002fea0003900000 */
[----:B------:R-:W1:Y:S02]  /*7ee0*/  @!P0 SYNCS.PHASECHK.TRANS64 P0, [R6+URZ], R3 ;  /* 0x00000003060085a7 */ /* 0x000e64000800007f */
[----:B-1----:R-:W-:Y:S05]  /*7ef0*/  @!P0 BRA `(.L_x_186) ;  /* 0xfffffffc00f08947 */ /* 0x002fea000383ffff */
[----:B------:R-:W-:Y:S05]  /*7f00*/  BRA `(.L_x_204) ;  /* 0xfffffff800787947 */ /* 0x000fea000383ffff */
.L_x_187:
[----:B0-----:R0:W1:Y:S02]  /*7f10*/  SYNCS.PHASECHK.TRANS64.TRYWAIT P0, [R7+URZ], R4 ;  /* 0x00000004070075a7 */ /* 0x001064000800017f */
[----:B-1----:R-:W-:Y:S05]  /*7f20*/  @!P0 NANOSLEEP.SYNCS 0x989680 ;  /* 0x009896800000895d */ /* 0x002fea0003900000 */
[----:B------:R-:W1:Y:S02]  /*7f30*/  @!P0 SYNCS.PHASECHK.TRANS64 P0, [R7+URZ], R4 ;  /* 0x00000004070085a7 */ /* 0x000e64000800007f */
[----:B-1----:R-:W-:Y:S05]  /*7f40*/  @!P0 BRA `(.L_x_187) ;  /* 0xfffffffc00f08947 */ /* 0x002fea000383ffff */
[----:B------:R-:W-:Y:S05]  /*7f50*/  BRA `(.L_x_205) ;  /* 0xfffffff800887947 */ /* 0x000fea000383ffff */
.L_x_188:
[----:B-1----:R1:W2:Y:S02]  /*7f60*/  SYNCS.PHASECHK.TRANS64.TRYWAIT P0, [R6+URZ], R3 ;  /* 0x00000003060075a7 */ /* 0x0022a4000800017f */
[----:B--2---:R-:W-:Y:S05]  /*7f70*/  @!P0 NANOSLEEP.SYNCS 0x989680 ;  /* 0x009896800000895d */ /* 0x004fea0003900000 */
[----:B------:R-:W2:Y:S02]  /*7f80*/  @!P0 SYNCS.PHASECHK.TRANS64 P0, [R6+URZ], R3 ;  /* 0x00000003060085a7 */ /* 0x000ea4000800007f */
[----:B--2---:R-:W-:Y:S05]  /*7f90*/  @!P0 BRA `(.L_x_188) ;  /* 0xfffffffc00f08947 */ /* 0x004fea000383ffff */
[----:B------:R-:W-:Y:S05]  /*7fa0*/  BRA `(.L_x_206) ;  /* 0xfffffff800907947 */ /* 0x000fea000383ffff */
.L_x_207:
[----:B------:R-:W-:-:S00]  /*7fb0*/  BRA `(.L_x_207) ;  /* 0xfffffffc00fc7947 */ /* 0x000fc0000383ffff */
[----:B------:R-:W-:-:S00]  /*7fc0*/  NOP ;  /* 0x0000000000007918 */ /* 0x000fc00000000000 */
        /* <DEDUP_REMOVED lines=11> */
.L_x_208:


//--------------------- .nv.global.init           --------------------------
	.section	.nv.global.init,"aw",@progbits
.nv.global.init:
	.type		$str$22,@object
	.size		$str$22,($str$23 - $str$22)
$str$22:
        /*0000*/ 	.byte	0x6b, 0x5f, 0x74, 0x69, 0x6c, 0x65, 0x5f, 0x63, 0x6f, 0x75, 0x6e, 0x74, 0x20, 0x3e, 0x3d, 0x20
        /*0010*/ 	.byte	0x31, 0x00
	.type		$str$23,@object
	.size		$str$23,(__unnamed_1 - $str$23)
$str$23:
        /*0012*/ 	.byte	0x2f, 0x74, 0x6d, 0x70, 0x2f, 0x63, 0x75, 0x74, 0x6c, 0x61, 0x73, 0x73, 0x5f, 0x73, 0x77, 0x65
        /*0022*/ 	.byte	0x65, 0x70, 0x5f, 0x73, 0x72, 0x63, 0x2f, 0x69, 0x6e, 0x63, 0x6c, 0x75, 0x64, 0x65, 0x2f, 0x63
        /*0032*/ 	.byte	0x75, 0x74, 0x6c, 0x61, 0x73, 0x73, 0x2f, 0x67, 0x65, 0x6d, 0x6d, 0x2f, 0x63, 0x6f, 0x6c, 0x6c
        /*0042*/ 	.byte	0x65, 0x63, 0x74, 0x69, 0x76, 0x65, 0x2f, 0x73, 0x6d, 0x39, 0x30, 0x5f, 0x6d, 0x6d, 0x61, 0x5f
        /*0052*/ 	.byte	0x74, 0x6d, 0x61, 0x5f, 0x67, 0x6d, 0x6d, 0x61, 0x5f, 0x73, 0x73, 0x5f, 0x77, 0x61, 0x72, 0x70
        /*0062*/ 	.byte	0x73, 0x70, 0x65, 0x63, 0x69, 0x61, 0x6c, 0x69, 0x7a, 0x65, 0x64, 0x2e, 0x68, 0x70, 0x70, 0x00
	.type		__unnamed_1,@object
	.size		__unnamed_1,(.L_0 - __unnamed_1)
__unnamed_1:
        /*0072*/ 	.byte	0x76, 0x6f, 0x69, 0x64, 0x20, 0x63, 0x75, 0x74, 0x6c, 0x61, 0x73, 0x73, 0x3a, 0x3a, 0x67, 0x65
        /* <DEDUP_REMOVED lines=179> */
        /*0bb2*/ 	.byte	0x6e, 0x74, 0x69, 0x74, 0x79, 0x5d, 0x00
.L_0:


//--------------------- .nv.shared._ZN7cutlass13device_kernelINS_4gemm6kernel13GemmUniversalIN4cute5tupleIJiiiiEEENS1_10collective13CollectiveMmaINS1_34MainloopSm90TmaGmmaWarpSpecializedILi9ENS5_IJNS4_1CILi1EEESB_SB_EEENS1_32KernelTmaWarpSpecializedPingpongEEENS5_IJNSA_ILi64EEENSA_ILi128EEESF_EEENS_6half_tENS5_IJlSB_lEEESI_SJ_NS4_8TiledMMAINS4_8MMA_AtomIJNS4_4SM904GMMA26MMA_64x128x16_F32F16F16_SSILNSN_5MajorE0ELSP_0ELNSN_7ScaleInE1ELSQ_1EEEEEENS4_6LayoutISC_NS5_IJNSA_ILi0EEESU_SU_EEEEENS5_IJNS4_10UnderscoreESX_SX_EEEEENS4_13SM90_TMA_LOADENS4_14ComposedLayoutINS4_7SwizzleILi3ELi4ELi3EEENS4_18smem_ptr_flag_bitsILi16EEENST_INS5_IJNSA_ILi8EEESF_EEENS5_IJSF_SB_EEEEEEEvNS4_8identityES10_S1A_vS1B_EENS_8epilogue10collective6detail29Sm90TmaWarpSpecializedAdapterINS1E_15DefaultEpilogueISI_SJ_SJ_NS1D_6thread17LinearCombinationISI_Li1EffLNS1I_9ScaleType4KindE0ELNS_15FloatRoundStyleE2ESI_EENS1_15EpilogueDefaultEEEEEvvEEEEvNT_6ParamsE --------------------------
	.section	.nv.shared._ZN7cutlass13device_kernelINS_4gemm6kernel13GemmUniversalIN4cute5tupleIJiiiiEEENS1_10collective13CollectiveMmaINS1_34MainloopSm90TmaGmmaWarpSpecializedILi9ENS5_IJNS4_1CILi1EEESB_SB_EEENS1_32KernelTmaWarpSpecializedPingpongEEENS5_IJNSA_ILi64EEENSA_ILi128EEESF_EEENS_6half_tENS5_IJlSB_lEEESI_SJ_NS4_8TiledMMAINS4_8MMA_AtomIJNS4_4SM904GMMA26MMA_64x128x16_F32F16F16_SSILNSN_5MajorE0ELSP_0ELNSN_7ScaleInE1ELSQ_1EEEEEENS4_6LayoutISC_NS5_IJNSA_ILi0EEESU_SU_EEEEENS5_IJNS4_10UnderscoreESX_SX_EEEEENS4_13SM90_TMA_LOADENS4_14ComposedLayoutINS4_7SwizzleILi3ELi4ELi3EEENS4_18smem_ptr_flag_bitsILi16EEENST_INS5_IJNSA_ILi8EEESF_EEENS5_IJSF_SB_EEEEEEEvNS4_8identityES10_S1A_vS1B_EENS_8epilogue10collective6detail29Sm90TmaWarpSpecializedAdapterINS1E_15DefaultEpilogueISI_SJ_SJ_NS1D_6thread17LinearCombinationISI_Li1EffLNS1I_9ScaleType4KindE0ELNS_15FloatRoundStyleE2ESI_EENS1_15EpilogueDefaultEEEEEvvEEEEvNT_6ParamsE,"aw",@nobits
	.sectionflags	@""
	.align	16
	.zero		1024


//--------------------- .nv.shared.reserved.0     --------------------------
	.section	.nv.shared.reserved.0,"aw",@nobits
	.weak		__nv_reservedSMEM_offset_0_alias
	.size		__nv_reservedSMEM_offset_0_alias, 0, 0
	.other		__nv_reservedSMEM_offset_0_alias,@"STO_CUDA_RESERVED_SHARED STV_DEFAULT"
__nv_reservedSMEM_offset_0_alias:
	.zero		0


//--------------------- .nv.global                --------------------------
	.section	.nv.global,"aw",@nobits
.nv.global:
	.type		_ZN39_INTERNAL_ee7e36f7_4_k_cu_2520e872_26184cute1_E,@object
	.size		_ZN39_INTERNAL_ee7e36f7_4_k_cu_2520e872_26184cute1_E,(_ZN39_INTERNAL_ee7e36f7_4_k_cu_2520e872_26184cuda3std3__45__cpo6cbeginE - _ZN39_INTERNAL_ee7e36f7_4_k_cu_2520e872_26184cute1_E)
_ZN39_INTERNAL_ee7e36f7_4_k_cu_2520e872_26184cute1_E:
	.zero		1
	.type		_ZN39_INTERNAL_ee7e36f7_4_k_cu_2520e872_26184cuda3std3__45__cpo6cbeginE,@object
	.size		_ZN39_INTERNAL_ee7e36f7_4_k_cu_2520e872_26184cuda3std3__45__cpo6cbeginE,(_ZN39_INTERNAL_ee7e36f7_4_k_cu_2520e872_26184cuda3std3__48in_placeE - _ZN39_INTERNAL_ee7e36f7_4_k_cu_2520e872_26184cuda3std3__45__cpo6cbeginE)
_ZN39_INTERNAL_ee7e36f7_4_k_cu_2520e872_26184cuda3std3__45__cpo6cbeginE:
	.zero		1
	.type		_ZN39_INTERNAL_ee7e36f7_4_k_cu_2520e872_26184cuda3std3__48in_placeE,@object
	.size		_ZN39_INTERNAL_ee7e36f7_4_k_cu_2520e872_26184cuda3std3__48in_placeE,(_ZN39_INTERNAL_ee7e36f7_4_k_cu_2520e872_26184cuda3std6ranges3__45__cpo9iter_moveE - _ZN39_INTERNAL_ee7e36f7_4_k_cu_2520e872_26184cuda3std3__48in_placeE)
_ZN39_INTERNAL_ee7e36f7_4_k_cu_2520e872_26184cuda3std3__48in_placeE:
	.zero		1
	.type		_ZN39_INTERNAL_ee7e36f7_4_k_cu_2520e872_26184cuda3std6ranges3__45__cpo9iter_moveE,@object
	.size		_ZN39_INTERNAL_ee7e36f7_4_k_cu_2520e872_26184cuda3std6ranges3__45__cpo9iter_moveE,(_ZN39_INTERNAL_ee7e36f7_4_k_cu_2520e872_26184cuda3std3__45__cpo5beginE - _ZN39_INTERNAL_ee7e36f7_4_k_cu_2520e872_26184cuda3std6ranges3__45__cpo9iter_moveE)
_ZN39_INTERNAL_ee7e36f7_4_k_cu_2520e872_26184cuda3std6ranges3__45__cpo9iter_moveE:
	.zero		1
	.type		_ZN39_INTERNAL_ee7e36f7_4_k_cu_2520e872_26184cuda3std3__45__cpo5beginE,@object
	.size		_ZN39_INTERNAL_ee7e36f7_4_k_cu_2520e872_26184cuda3std3__45__cpo5beginE,(_ZN39_INTERNAL_ee7e36f7_4_k_cu_2520e872_26184cuda3std3__441_GLOBAL__N__ee7e36f7_4_k_cu_2520e872_26186ignoreE - _ZN39_INTERNAL_ee7e36f7_4_k_cu_2520e872_26184cuda3std3__45__cpo5beginE)
_ZN39_INTERNAL_ee7e36f7_4_k_cu_2520e872_26184cuda3std3__45__cpo5beginE:
	.zero		1
	.type		_ZN39_INTERNAL_ee7e36f7_4_k_cu_2520e872_26184cuda3std3__441_GLOBAL__N__ee7e36f7_4_k_cu_2520e872_26186ignoreE,@object
	.size		_ZN39_INTERNAL_ee7e36f7_4_k_cu_2520e872_26184cuda3std3__441_GLOBAL__N__ee7e36f7_4_k_cu_2520e872_26186ignoreE,(_ZN39_INTERNAL_ee7e36f7_4_k_cu_2520e872_26184cute7productE - _ZN39_INTERNAL_ee7e36f7_4_k_cu_2520e872_26184cuda3std3__441_GLOBAL__N__ee7e36f7_4_k_cu_2520e872_26186ignoreE)
_ZN39_INTERNAL_ee7e36f7_4_k_cu_2520e872_26184cuda3std3__441_GLOBAL__N__ee7e36f7_4_k_cu_2520e872_26186ignoreE:
	.zero		1
	.type		_ZN39_INTERNAL_ee7e36f7_4_k_cu_2520e872_26184cute7productE,@object
	.size		_ZN39_INTERNAL_ee7e36f7_4_k_cu_2520e872_26184cute7productE,(_ZN39_INTERNAL_ee7e36f7_4_k_cu_2520e872_26184cuda3std3__45__cpo3endE - _ZN39_INTERNAL_ee7e36f7_4_k_cu_2520e872_26184cute7productE)
_ZN39_INTERNAL_ee7e36f7_4_k_cu_2520e872_26184cute7productE:
	.zero		1
	.type		_ZN39_INTERNAL_ee7e36f7_4_k_cu_2520e872_26184cuda3std3__45__cpo3endE,@object
	.size		_ZN39_INTERNAL_ee7e36f7_4_k_cu_2520e872_26184cuda3std3__45__cpo3endE,(_ZN39_INTERNAL_ee7e36f7_4_k_cu_2520e872_26184cuda3std3__419piecewise_constructE - _ZN39_INTERNAL_ee7e36f7_4_k_cu_2520e872_26184cuda3std3__45__cpo3endE)
_ZN39_INTERNAL_ee7e36f7_4_k_cu_2520e872_26184cuda3std3__45__cpo3endE:
	.zero		1
	.type		_ZN39_INTERNAL_ee7e36f7_4_k_cu_2520e872_26184cuda3std3__419piecewise_constructE,@object
	.size		_ZN39_INTERNAL_ee7e36f7_4_k_cu_2520e872_26184cuda3std3__419piecewise_constructE,(_ZN39_INTERNAL_ee7e36f7_4_k_cu_2520e872_26184cuda3std3__45__cpo4cendE - _ZN39_INTERNAL_ee7e36f7_4_k_cu_2520e872_26184cuda3std3__419piecewise_constructE)
_ZN39_INTERNAL_ee7e36f7_4_k_cu_2520e872_26184cuda3std3__419piecewise_constructE:
	.zero		1
	.type		_ZN39_INTERNAL_ee7e36f7_4_k_cu_2520e872_26184cuda3std3__45__cpo4cendE,@object
	.size		_ZN39_INTERNAL_ee7e36f7_4_k_cu_2520e872_26184cuda3std3__45__cpo4cendE,(_ZN39_INTERNAL_ee7e36f7_4_k_cu_2520e872_26184cuda3std6ranges3__45__cpo4swapE - _ZN39_INTERNAL_ee7e36f7_4_k_cu_2520e872_26184cuda3std3__45__cpo4cendE)
_ZN39_INTERNAL_ee7e36f7_4_k_cu_2520e872_26184cuda3std3__45__cpo4cendE:
	.zero		1
	.type		_ZN39_INTERNAL_ee7e36f7_4_k_cu_2520e872_26184cuda3std6ranges3__45__cpo4swapE,@object
	.size		_ZN39_INTERNAL_ee7e36f7_4_k_cu_2520e872_26184cuda3std6ranges3__45__cpo4swapE,(.L_8 - _ZN39_INTERNAL_ee7e36f7_4_k_cu_2520e872_26184cuda3std6ranges3__45__cpo4swapE)
_ZN39_INTERNAL_ee7e36f7_4_k_cu_2520e872_26184cuda3std6ranges3__45__cpo4swapE:
	.zero		1
.L_8:


//--------------------- .nv.constant0._ZN7cutlass13device_kernelINS_4gemm6kernel13GemmUniversalIN4cute5tupleIJiiiiEEENS1_10collective13CollectiveMmaINS1_34MainloopSm90TmaGmmaWarpSpecializedILi9ENS5_IJNS4_1CILi1EEESB_SB_EEENS1_32KernelTmaWarpSpecializedPingpongEEENS5_IJNSA_ILi64EEENSA_ILi128EEESF_EEENS_6half_tENS5_IJlSB_lEEESI_SJ_NS4_8TiledMMAINS4_8MMA_AtomIJNS4_4SM904GMMA26MMA_64x128x16_F32F16F16_SSILNSN_5MajorE0ELSP_0ELNSN_7ScaleInE1ELSQ_1EEEEEENS4_6LayoutISC_NS5_IJNSA_ILi0EEESU_SU_EEEEENS5_IJNS4_10UnderscoreESX_SX_EEEEENS4_13SM90_TMA_LOADENS4_14ComposedLayoutINS4_7SwizzleILi3ELi4ELi3EEENS4_18smem_ptr_flag_bitsILi16EEENST_INS5_IJNSA_ILi8EEESF_EEENS5_IJSF_SB_EEEEEEEvNS4_8identityES10_S1A_vS1B_EENS_8epilogue10collective6detail29Sm90TmaWarpSpecializedAdapterINS1E_15DefaultEpilogueISI_SJ_SJ_NS1D_6thread17LinearCombinationISI_Li1EffLNS1I_9ScaleType4KindE0ELNS_15FloatRoundStyleE2ESI_EENS1_15EpilogueDefaultEEEEEvvEEEEvNT_6ParamsE --------------------------
	.section	.nv.constant0._ZN7cutlass13device_kernelINS_4gemm6kernel13GemmUniversalIN4cute5tupleIJiiiiEEENS1_10collective13CollectiveMmaINS1_34MainloopSm90TmaGmmaWarpSpecializedILi9ENS5_IJNS4_1CILi1EEESB_SB_EEENS1_32KernelTmaWarpSpecializedPingpongEEENS5_IJNSA_ILi64EEENSA_ILi128EEESF_EEENS_6half_tENS5_IJlSB_lEEESI_SJ_NS4_8TiledMMAINS4_8MMA_AtomIJNS4_4SM904GMMA26MMA_64x128x16_F32F16F16_SSILNSN_5MajorE0ELSP_0ELNSN_7ScaleInE1ELSQ_1EEEEEENS4_6LayoutISC_NS5_IJNSA_ILi0EEESU_SU_EEEEENS5_IJNS4_10UnderscoreESX_SX_EEEEENS4_13SM90_TMA_LOADENS4_14ComposedLayoutINS4_7SwizzleILi3ELi4ELi3EEENS4_18smem_ptr_flag_bitsILi16EEENST_INS5_IJNSA_ILi8EEESF_EEENS5_IJSF_SB_EEEEEEEvNS4_8identityES10_S1A_vS1B_EENS_8epilogue10collective6detail29Sm90TmaWarpSpecializedAdapterINS1E_15DefaultEpilogueISI_SJ_SJ_NS1D_6thread17LinearCombinationISI_Li1EffLNS1I_9ScaleType4KindE0ELNS_15FloatRoundStyleE2ESI_EENS1_15EpilogueDefaultEEEEEvvEEEEvNT_6ParamsE,"a",@progbits
	.sectionflags	@""
	.align	4
.nv.constant0._ZN7cutlass13device_kernelINS_4gemm6kernel13GemmUniversalIN4cute5tupleIJiiiiEEENS1_10collective13CollectiveMmaINS1_34MainloopSm90TmaGmmaWarpSpecializedILi9ENS5_IJNS4_1CILi1EEESB_SB_EEENS1_32KernelTmaWarpSpecializedPingpongEEENS5_IJNSA_ILi64EEENSA_ILi128EEESF_EEENS_6half_tENS5_IJlSB_lEEESI_SJ_NS4_8TiledMMAINS4_8MMA_AtomIJNS4_4SM904GMMA26MMA_64x128x16_F32F16F16_SSILNSN_5MajorE0ELSP_0ELNSN_7ScaleInE1ELSQ_1EEEEEENS4_6LayoutISC_NS5_IJNSA_ILi0EEESU_SU_EEEEENS5_IJNS4_10UnderscoreESX_SX_EEEEENS4_13SM90_TMA_LOADENS4_14ComposedLayoutINS4_7SwizzleILi3ELi4ELi3EEENS4_18smem_ptr_flag_bitsILi16EEENST_INS5_IJNSA_ILi8EEESF_EEENS5_IJSF_SB_EEEEEEEvNS4_8identityES10_S1A_vS1B_EENS_8epilogue10collective6detail29Sm90TmaWarpSpecializedAdapterINS1E_15DefaultEpilogueISI_SJ_SJ_NS1D_6thread17LinearCombinationISI_Li1EffLNS1I_9ScaleType4KindE0ELNS_15FloatRoundStyleE2ESI_EENS1_15EpilogueDefaultEEEEEvvEEEEvNT_6ParamsE:
	.zero		1664


//--------------------- SYMBOLS --------------------------

	.type		.nv.reservedSmem.offset0,@object
	.size		.nv.reservedSmem.offset0,0x4
	.type		__assertfail,@function
